// auto-generated by cutlass_sweep.gemm — config: {"arch": "sm_100", "cluster_m": 2, "cluster_n": 4, "dtype": "fp32", "dtype_b": "fp32", "layout": "nt", "stages": 0, "tile_k": 32, "tile_m": 256, "tile_n": 256}
#include "cutlass/cutlass.h"
#include "cutlass/gemm/collective/collective_builder.hpp"
#include "cutlass/gemm/device/gemm_universal_adapter.h"
#include "cutlass/gemm/kernel/gemm_universal.hpp"
#include "cutlass/epilogue/collective/collective_builder.hpp"

using ElemA = float;
using ElemB = float;
using ElemCD = float;
using Acc  = float;
using TileShape    = cute::Shape<cute::_256, cute::_256, cute::_32>;
using ClusterShape = cute::Shape<cute::_2, cute::_4, cute::_1>;

using CollectiveEpilogue = typename cutlass::epilogue::collective::CollectiveBuilder<
    cutlass::arch::Sm100, cutlass::arch::OpClassTensorOp,
    TileShape, ClusterShape,
    cutlass::epilogue::collective::EpilogueTileAuto,
    Acc, Acc,
    ElemCD, cutlass::layout::RowMajor, 128 / cutlass::sizeof_bits<ElemCD>::value,
    ElemCD, cutlass::layout::RowMajor, 128 / cutlass::sizeof_bits<ElemCD>::value,
    cutlass::epilogue::collective::EpilogueScheduleAuto
  >::CollectiveOp;

using CollectiveMainloop = typename cutlass::gemm::collective::CollectiveBuilder<
    cutlass::arch::Sm100, cutlass::arch::OpClassTensorOp,
    ElemA, cutlass::layout::RowMajor, 128 / cutlass::sizeof_bits<ElemA>::value,
    ElemB, cutlass::layout::ColumnMajor, 128 / cutlass::sizeof_bits<ElemB>::value,
    Acc,
    TileShape, ClusterShape,
    cutlass::gemm::collective::StageCountAutoCarveout<static_cast<int>(sizeof(typename CollectiveEpilogue::SharedStorage))>,
    cutlass::gemm::collective::KernelScheduleAuto
  >::CollectiveOp;

using GemmKernel = cutlass::gemm::kernel::GemmUniversal<
    cute::Shape<int,int,int,int>,
    CollectiveMainloop,
    CollectiveEpilogue
>;
using Gemm = cutlass::gemm::device::GemmUniversalAdapter<GemmKernel>;

// Force the device kernel symbol into the cubin without needing a host main.
auto* _anchor = &cutlass::device_kernel<GemmKernel>;


// ===== COMPILED SASS (sm_100a) =====

	.target	sm_100a

	.elftype	@"ET_EXEC"


//--------------------- .note.nv.tkinfo           --------------------------
	.section	.note.nv.tkinfo,"",@"SHT_NOTE"
	.sectionflags	@"SHF_NOTE_NV_TKINFO"
	.tkinfo
        /*0018*/ 	.word	0x00000002
        /*0030*/ 	.string	""
        /*0030*/ 	.string	"ptxas"
        /*0030*/ 	.string	"Cuda compilation tools, release 13.0, V13.0.88"
        /*0030*/ 	.string	"Build cuda_13.0.r13.0/compiler.36424714_0"
        /*0030*/ 	.string	"-arch sm_100a -m 64 "



//--------------------- .note.nv.cuinfo           --------------------------
	.section	.note.nv.cuinfo,"",@"SHT_NOTE"
	.sectionflags	@"SHF_NOTE_NV_CUINFO"
        /*0018*/ 	.short	0x0002
        /*001a*/ 	.short	0x0064
        /*001c*/ 	.short	0x0082
	.zero		2


//--------------------- .nv.info                  --------------------------
	.section	.nv.info,"",@"SHT_CUDA_INFO"
	.align	4


	//----- nvinfo : EIATTR_REGCOUNT
	.align		4
        /*0000*/ 	.byte	0x04, 0x2f
        /*0002*/ 	.short	(.L_19 - .L_18)
	.align		4
.L_18:
        /*0004*/ 	.word	index@(_ZN7cutlass13device_kernelINS_4gemm6kernel13GemmUniversalIN4cute5tupleIJiiiiEEENS1_10collective13CollectiveMmaINS1_35MainloopSm100TmaUmmaWarpSpecializedILi5ELi2ELi2ENS5_IJNS4_1CILi2EEENSA_ILi4EEENSA_ILi1EEEEEEEENS5_IJNSA_ILi256EEESG_NSA_ILi32EEEEEEfNS5_IJlSD_lEEEfSJ_NS4_8TiledMMAINS4_8MMA_AtomIJNS4_23SM100_MMA_TF32_2x1SM_SSINS_10tfloat32_tESN_fLi256ELi256ELNS4_4UMMA5MajorE0ELSP_0ELNSO_7ScaleInE0ELSQ_0EEEEEENS4_6LayoutINS5_IJSD_SD_SD_EEENS5_IJNSA_ILi0EEESV_SV_EEEEENS5_IJNS4_10UnderscoreESY_SY_EEEEENS4_28SM100_TMA_2SM_LOAD_MULTICASTENS4_14ComposedLayoutINS4_7SwizzleILi3ELi4ELi3EEENS4_18smem_ptr_flag_bitsILi32EEENST_INS5_IJNSA_ILi8EEESH_EEENS5_IJSH_SD_EEEEEEEvNS4_8identityENS4_18SM100_TMA_2SM_LOADES1B_vS1C_EENS_8epilogue10collective18CollectiveEpilogueINS1F_23Sm100TmaWarpSpecializedILi4ELi2ELi32ELb1ELb0EEEJNS5_IJNSA_ILi128EEESG_SH_EEENS5_IJNST_IS1K_SD_EENST_ISH_SD_EEEEEfSJ_fSJ_NS1F_6fusion15FusionCallbacksIS1J_NS1P_17LinearCombinationIffffLNS_15FloatRoundStyleE2EEES1L_S1O_JEEENS4_5SM1004TMEM4LOAD26SM100_TMEM_LOAD_32dp32b32xENS4_13SM90_TMA_LOADES1B_NS4_39AutoVectorizingCopyWithAssumedAlignmentILi128EEENS4_14SM90_TMA_STOREES1B_S21_S21_EEEvvEEEEvNT_6ParamsE)
        /*0008*/ 	.word	0x00000079


	//----- nvinfo : EIATTR_FRAME_SIZE
	.align		4
.L_19:
        /*000c*/ 	.byte	0x04, 0x11
        /*000e*/ 	.short	(.L_21 - .L_20)
	.align		4
.L_20:
        /*0010*/ 	.word	index@($__internal_2_$__cuda_sm10x_tcgen05_guardrail_trap_unallocated_columns_being_dealloced)
        /*0014*/ 	.word	0x00000000


	//----- nvinfo : EIATTR_FRAME_SIZE
	.align		4
.L_21:
        /*0018*/ 	.byte	0x04, 0x11
        /*001a*/ 	.short	(.L_23 - .L_22)
	.align		4
.L_22:
        /*001c*/ 	.word	index@($__internal_1_$__cuda_sm10x_tcgen05_guardrail_trap_phase_invalid_during_alloc)
        /*0020*/ 	.word	0x00000000


	//----- nvinfo : EIATTR_FRAME_SIZE
	.align		4
.L_23:
        /*0024*/ 	.byte	0x04, 0x11
        /*0026*/ 	.short	(.L_25 - .L_24)
	.align		4
.L_24:
        /*0028*/ 	.word	index@($__internal_0_$__cuda_sm10x_tcgen05_guardrail_trap_col_being_dealloced_not_returned_by_alloc)
        /*002c*/ 	.word	0x00000000


	//----- nvinfo : EIATTR_FRAME_SIZE
	.align		4
.L_25:
        /*0030*/ 	.byte	0x04, 0x11
        /*0032*/ 	.short	(.L_27 - .L_26)
	.align		4
.L_26:
        /*0034*/ 	.word	index@(_ZN7cutlass13device_kernelINS_4gemm6kernel13GemmUniversalIN4cute5tupleIJiiiiEEENS1_10collective13CollectiveMmaINS1_35MainloopSm100TmaUmmaWarpSpecializedILi5ELi2ELi2ENS5_IJNS4_1CILi2EEENSA_ILi4EEENSA_ILi1EEEEEEEENS5_IJNSA_ILi256EEESG_NSA_ILi32EEEEEEfNS5_IJlSD_lEEEfSJ_NS4_8TiledMMAINS4_8MMA_AtomIJNS4_23SM100_MMA_TF32_2x1SM_SSINS_10tfloat32_tESN_fLi256ELi256ELNS4_4UMMA5MajorE0ELSP_0ELNSO_7ScaleInE0ELSQ_0EEEEEENS4_6LayoutINS5_IJSD_SD_SD_EEENS5_IJNSA_ILi0EEESV_SV_EEEEENS5_IJNS4_10UnderscoreESY_SY_EEEEENS4_28SM100_TMA_2SM_LOAD_MULTICASTENS4_14ComposedLayoutINS4_7SwizzleILi3ELi4ELi3EEENS4_18smem_ptr_flag_bitsILi32EEENST_INS5_IJNSA_ILi8EEESH_EEENS5_IJSH_SD_EEEEEEEvNS4_8identityENS4_18SM100_TMA_2SM_LOADES1B_vS1C_EENS_8epilogue10collective18CollectiveEpilogueINS1F_23Sm100TmaWarpSpecializedILi4ELi2ELi32ELb1ELb0EEEJNS5_IJNSA_ILi128EEESG_SH_EEENS5_IJNST_IS1K_SD_EENST_ISH_SD_EEEEEfSJ_fSJ_NS1F_6fusion15FusionCallbacksIS1J_NS1P_17LinearCombinationIffffLNS_15FloatRoundStyleE2EEES1L_S1O_JEEENS4_5SM1004TMEM4LOAD26SM100_TMEM_LOAD_32dp32b32xENS4_13SM90_TMA_LOADES1B_NS4_39AutoVectorizingCopyWithAssumedAlignmentILi128EEENS4_14SM90_TMA_STOREES1B_S21_S21_EEEvvEEEEvNT_6ParamsE)
        /*0038*/ 	.word	0x00000000


	//----- nvinfo : EIATTR_MIN_STACK_SIZE
	.align		4
.L_27:
        /*003c*/ 	.byte	0x04, 0x12
        /*003e*/ 	.short	(.L_29 - .L_28)
	.align		4
.L_28:
        /*0040*/ 	.word	index@(_ZN7cutlass13device_kernelINS_4gemm6kernel13GemmUniversalIN4cute5tupleIJiiiiEEENS1_10collective13CollectiveMmaINS1_35MainloopSm100TmaUmmaWarpSpecializedILi5ELi2ELi2ENS5_IJNS4_1CILi2EEENSA_ILi4EEENSA_ILi1EEEEEEEENS5_IJNSA_ILi256EEESG_NSA_ILi32EEEEEEfNS5_IJlSD_lEEEfSJ_NS4_8TiledMMAINS4_8MMA_AtomIJNS4_23SM100_MMA_TF32_2x1SM_SSINS_10tfloat32_tESN_fLi256ELi256ELNS4_4UMMA5MajorE0ELSP_0ELNSO_7ScaleInE0ELSQ_0EEEEEENS4_6LayoutINS5_IJSD_SD_SD_EEENS5_IJNSA_ILi0EEESV_SV_EEEEENS5_IJNS4_10UnderscoreESY_SY_EEEEENS4_28SM100_TMA_2SM_LOAD_MULTICASTENS4_14ComposedLayoutINS4_7SwizzleILi3ELi4ELi3EEENS4_18smem_ptr_flag_bitsILi32EEENST_INS5_IJNSA_ILi8EEESH_EEENS5_IJSH_SD_EEEEEEEvNS4_8identityENS4_18SM100_TMA_2SM_LOADES1B_vS1C_EENS_8epilogue10collective18CollectiveEpilogueINS1F_23Sm100TmaWarpSpecializedILi4ELi2ELi32ELb1ELb0EEEJNS5_IJNSA_ILi128EEESG_SH_EEENS5_IJNST_IS1K_SD_EENST_ISH_SD_EEEEEfSJ_fSJ_NS1F_6fusion15FusionCallbacksIS1J_NS1P_17LinearCombinationIffffLNS_15FloatRoundStyleE2EEES1L_S1O_JEEENS4_5SM1004TMEM4LOAD26SM100_TMEM_LOAD_32dp32b32xENS4_13SM90_TMA_LOADES1B_NS4_39AutoVectorizingCopyWithAssumedAlignmentILi128EEENS4_14SM90_TMA_STOREES1B_S21_S21_EEEvvEEEEvNT_6ParamsE)
        /*0044*/ 	.word	0x00000000
.L_29:


//--------------------- .nv.compat                --------------------------
	.section	.nv.compat,"",@"SHT_CUDA_COMPAT_INFO"
	.align	4
        /*0000*/ 	.byte	0x02, 0x09, 0x01, 0x00, 0x02, 0x02, 0x02, 0x00, 0x02, 0x05, 0x05, 0x00, 0x03, 0x07, 0x01, 0x01
        /*0010*/ 	.byte	0x02, 0x03, 0x01, 0x00, 0x02, 0x06, 0x01, 0x00, 0x04, 0x0b, 0x08, 0x00, 0x09, 0x00, 0x00, 0x00
        /*0020*/ 	.byte	0x00, 0x00, 0x00, 0x00


//--------------------- .nv.info._ZN7cutlass13device_kernelINS_4gemm6kernel13GemmUniversalIN4cute5tupleIJiiiiEEENS1_10collective13CollectiveMmaINS1_35MainloopSm100TmaUmmaWarpSpecializedILi5ELi2ELi2ENS5_IJNS4_1CILi2EEENSA_ILi4EEENSA_ILi1EEEEEEEENS5_IJNSA_ILi256EEESG_NSA_ILi32EEEEEEfNS5_IJlSD_lEEEfSJ_NS4_8TiledMMAINS4_8MMA_AtomIJNS4_23SM100_MMA_TF32_2x1SM_SSINS_10tfloat32_tESN_fLi256ELi256ELNS4_4UMMA5MajorE0ELSP_0ELNSO_7ScaleInE0ELSQ_0EEEEEENS4_6LayoutINS5_IJSD_SD_SD_EEENS5_IJNSA_ILi0EEESV_SV_EEEEENS5_IJNS4_10UnderscoreESY_SY_EEEEENS4_28SM100_TMA_2SM_LOAD_MULTICASTENS4_14ComposedLayoutINS4_7SwizzleILi3ELi4ELi3EEENS4_18smem_ptr_flag_bitsILi32EEENST_INS5_IJNSA_ILi8EEESH_EEENS5_IJSH_SD_EEEEEEEvNS4_8identityENS4_18SM100_TMA_2SM_LOADES1B_vS1C_EENS_8epilogue10collective18CollectiveEpilogueINS1F_23Sm100TmaWarpSpecializedILi4ELi2ELi32ELb1ELb0EEEJNS5_IJNSA_ILi128EEESG_SH_EEENS5_IJNST_IS1K_SD_EENST_ISH_SD_EEEEEfSJ_fSJ_NS1F_6fusion15FusionCallbacksIS1J_NS1P_17LinearCombinationIffffLNS_15FloatRoundStyleE2EEES1L_S1O_JEEENS4_5SM1004TMEM4LOAD26SM100_TMEM_LOAD_32dp32b32xENS4_13SM90_TMA_LOADES1B_NS4_39AutoVectorizingCopyWithAssumedAlignmentILi128EEENS4_14SM90_TMA_STOREES1B_S21_S21_EEEvvEEEEvNT_6ParamsE --------------------------
	.section	.nv.info._ZN7cutlass13device_kernelINS_4gemm6kernel13GemmUniversalIN4cute5tupleIJiiiiEEENS1_10collective13CollectiveMmaINS1_35MainloopSm100TmaUmmaWarpSpecializedILi5ELi2ELi2ENS5_IJNS4_1CILi2EEENSA_ILi4EEENSA_ILi1EEEEEEEENS5_IJNSA_ILi256EEESG_NSA_ILi32EEEEEEfNS5_IJlSD_lEEEfSJ_NS4_8TiledMMAINS4_8MMA_AtomIJNS4_23SM100_MMA_TF32_2x1SM_SSINS_10tfloat32_tESN_fLi256ELi256ELNS4_4UMMA5MajorE0ELSP_0ELNSO_7ScaleInE0ELSQ_0EEEEEENS4_6LayoutINS5_IJSD_SD_SD_EEENS5_IJNSA_ILi0EEESV_SV_EEEEENS5_IJNS4_10UnderscoreESY_SY_EEEEENS4_28SM100_TMA_2SM_LOAD_MULTICASTENS4_14ComposedLayoutINS4_7SwizzleILi3ELi4ELi3EEENS4_18smem_ptr_flag_bitsILi32EEENST_INS5_IJNSA_ILi8EEESH_EEENS5_IJSH_SD_EEEEEEEvNS4_8identityENS4_18SM100_TMA_2SM_LOADES1B_vS1C_EENS_8epilogue10collective18CollectiveEpilogueINS1F_23Sm100TmaWarpSpecializedILi4ELi2ELi32ELb1ELb0EEEJNS5_IJNSA_ILi128EEESG_SH_EEENS5_IJNST_IS1K_SD_EENST_ISH_SD_EEEEEfSJ_fSJ_NS1F_6fusion15FusionCallbacksIS1J_NS1P_17LinearCombinationIffffLNS_15FloatRoundStyleE2EEES1L_S1O_JEEENS4_5SM1004TMEM4LOAD26SM100_TMEM_LOAD_32dp32b32xENS4_13SM90_TMA_LOADES1B_NS4_39AutoVectorizingCopyWithAssumedAlignmentILi128EEENS4_14SM90_TMA_STOREES1B_S21_S21_EEEvvEEEEvNT_6ParamsE,"",@"SHT_CUDA_INFO"
	.sectionflags	@""
	.align	4


	//----- nvinfo : EIATTR_CUDA_API_VERSION
	.align		4
        /*0000*/ 	.byte	0x04, 0x37
        /*0002*/ 	.short	(.L_31 - .L_30)
.L_30:
        /*0004*/ 	.word	0x00000082


	//----- nvinfo : EIATTR_KPARAM_INFO
	.align		4
.L_31:
        /*0008*/ 	.byte	0x04, 0x17
        /*000a*/ 	.short	(.L_33 - .L_32)
.L_32:
        /*000c*/ 	.word	0x00000000
        /*0010*/ 	.short	0x0000
        /*0012*/ 	.short	0x0000
        /*0014*/ 	.byte	0x00, 0xf0, 0x01, 0x20


	//----- nvinfo : EIATTR_AT_ENTRY_FRAGMENTS
	.align		4
.L_33:
        /*0018*/ 	.byte	0x04, 0x4f
        /*001a*/ 	.short	(.L_35 - .L_34)


	//   ....[0]....
.L_34:
        /*001c*/ 	.word	0x00000007


	//----- nvinfo : EIATTR_RESERVED_SMEM_USED
	.align		4
.L_35:
        /*0020*/ 	.byte	0x01, 0x41
	.zero		2


	//----- nvinfo : EIATTR_SPARSE_MMA_MASK
	.align		4
        /*0024*/ 	.byte	0x03, 0x50
        /*0026*/ 	.short	0x0000


	//----- nvinfo : EIATTR_TCGEN05_2CTA_USED
	.align		4
        /*0028*/ 	.byte	0x01, 0x52
	.zero		2


	//----- nvinfo : EIATTR_MAXREG_COUNT
	.align		4
        /*002c*/ 	.byte	0x03, 0x1b
        /*002e*/ 	.short	0x00ff


	//----- nvinfo : EIATTR_NUM_BARRIERS
	.align		4
        /*0030*/ 	.byte	0x02, 0x4c
        /*0032*/ 	.byte	0x07
	.zero		1


	//----- nvinfo : EIATTR_EXTERNS
	.align		4
        /*0034*/ 	.byte	0x04, 0x0f
        /*0036*/ 	.short	(.L_37 - .L_36)


	//   ....[0]....
	.align		4
.L_36:
        /*0038*/ 	.word	index@(__assertfail)


	//----- nvinfo : EIATTR_MERCURY_ISA_VERSION
	.align		4
.L_37:
        /*003c*/ 	.byte	0x03, 0x5f
        /*003e*/ 	.short	0x0101


	//----- nvinfo : EIATTR_INT_WARP_WIDE_INSTR_OFFSETS
	.align		4
        /*0040*/ 	.byte	0x04, 0x31
        /*0042*/ 	.short	(.L_39 - .L_38)


	//   ....[0]....
.L_38:
        /*0044*/ 	.word	0x00000d40


	//   ....[1]....
        /*0048*/ 	.word	0x00000de0


	//   ....[2]....
        /*004c*/ 	.word	0x00004290


	//   ....[3]....
        /*0050*/ 	.word	0x000042c0


	//   ....[4]....
        /*0054*/ 	.word	0x000042e0


	//   ....[5]....
        /*0058*/ 	.word	0x00004e10


	//   ....[6]....
        /*005c*/ 	.word	0x00004e70


	//   ....[7]....
        /*0060*/ 	.word	0x00004f60


	//   ....[8]....
        /*0064*/ 	.word	0x00004fd0


	//   ....[9]....
        /*0068*/ 	.word	0x000050c0


	//   ....[10]....
        /*006c*/ 	.word	0x00005130


	//   ....[11]....
        /*0070*/ 	.word	0x00005230


	//   ....[12]....
        /*0074*/ 	.word	0x000052a0


	//   ....[13]....
        /*0078*/ 	.word	0x000053b0


	//   ....[14]....
        /*007c*/ 	.word	0x00005430


	//   ....[15]....
        /*0080*/ 	.word	0x00005530


	//   ....[16]....
        /*0084*/ 	.word	0x000055b0


	//   ....[17]....
        /*0088*/ 	.word	0x000056b0


	//   ....[18]....
        /*008c*/ 	.word	0x00005730


	//   ....[19]....
        /*0090*/ 	.word	0x00005820


	//   ....[20]....
        /*0094*/ 	.word	0x000058b0


	//----- nvinfo : EIATTR_COOP_GROUP_MASK_REGIDS
	.align		4
.L_39:
        /*0098*/ 	.byte	0x04, 0x29
        /*009a*/ 	.short	(.L_41 - .L_40)


	//   ....[0]....
.L_40:
        /*009c*/ 	.word	0xffffffff


	//   ....[1]....
        /*00a0*/ 	.word	0xffffffff


	//   ....[2]....
        /*00a4*/ 	.word	0xffffffff


	//   ....[3]....
        /*00a8*/ 	.word	0xffffffff


	//   ....[4]....
        /*00ac*/ 	.word	0xffffffff


	//   ....[5]....
        /*00b0*/ 	.word	0xffffffff


	//   ....[6]....
        /*00b4*/ 	.word	0xffffffff


	//   ....[7]....
        /*00b8*/ 	.word	0xffffffff


	//   ....[8]....
        /*00bc*/ 	.word	0xffffffff


	//   ....[9]....
        /*00c0*/ 	.word	0xffffffff


	//   ....[10]....
        /*00c4*/ 	.word	0xffffffff


	//   ....[11]....
        /*00c8*/ 	.word	0xffffffff


	//   ....[12]....
        /*00cc*/ 	.word	0xffffffff


	//   ....[13]....
        /*00d0*/ 	.word	0xffffffff


	//----- nvinfo : EIATTR_COOP_GROUP_INSTR_OFFSETS
	.align		4
.L_41:
        /*00d4*/ 	.byte	0x04, 0x28
        /*00d6*/ 	.short	(.L_43 - .L_42)


	//   ....[0]....
.L_42:
        /*00d8*/ 	.word	0x000000b0


	//   ....[1]....
        /*00dc*/ 	.word	0x00000510


	//   ....[2]....
        /*00e0*/ 	.word	0x000006f0


	//   ....[3]....
        /*00e4*/ 	.word	0x00000880


	//   ....[4]....
        /*00e8*/ 	.word	0x00000970


	//   ....[5]....
        /*00ec*/ 	.word	0x00000ad0


	//   ....[6]....
        /*00f0*/ 	.word	0x00000c20


	//   ....[7]....
        /*00f4*/ 	.word	0x00000e60


	//   ....[8]....
        /*00f8*/ 	.word	0x00002240


	//   ....[9]....
        /*00fc*/ 	.word	0x00003190


	//   ....[10]....
        /*0100*/ 	.word	0x00003660


	//   ....[11]....
        /*0104*/ 	.word	0x00003690


	//   ....[12]....
        /*0108*/ 	.word	0x00004190


	//   ....[13]....
        /*010c*/ 	.word	0x000043a0


	//----- nvinfo : EIATTR_VRC_CTA_INIT_COUNT
	.align		4
.L_43:
        /*0110*/ 	.byte	0x02, 0x4a
        /*0112*/ 	.byte	0x80
	.zero		1


	//----- nvinfo : EIATTR_SYSCALL_OFFSETS
	.align		4
        /*0114*/ 	.byte	0x04, 0x46
        /*0116*/ 	.short	(.L_45 - .L_44)


	//   ....[0]....
.L_44:
        /*0118*/ 	.word	0x00006570


	//   ....[1]....
        /*011c*/ 	.word	0x00006660


	//   ....[2]....
        /*0120*/ 	.word	0x00006fc0


	//   ....[3]....
        /*0124*/ 	.word	0x00007a10


	//   ....[4]....
        /*0128*/ 	.word	0x00008430


	//   ....[5]....
        /*012c*/ 	.word	0x00008e80


	//   ....[6]....
        /*0130*/ 	.word	0x000098e0


	//   ....[7]....
        /*0134*/ 	.word	0x0000a370


	//   ....[8]....
        /*0138*/ 	.word	0x0000add0


	//   ....[9]....
        /*013c*/ 	.word	0x0000b7e0


	//----- nvinfo : EIATTR_MBARRIER_INSTR_OFFSETS
	.align		4
.L_45:
        /*0140*/ 	.byte	0x04, 0x39
        /*0142*/ 	.short	(.L_47 - .L_46)


	//   ....[0]....
.L_46:
        /*0144*/ 	.word	0x00000640
        /*0148*/ 	.word	0x000000ff
        /*014c*/ 	.word	0x00000000
        /*0150*/ 	.short	0x0100
        /*0152*/ 	.byte	0x04
	.zero		1


	//   ....[1]....
        /*0154*/ 	.word	0x00000650
        /*0158*/ 	.word	0x000000ff
        /*015c*/ 	.word	0x00000028
        /*0160*/ 	.short	0x0100
        /*0162*/ 	.byte	0x04
	.zero		1


	//   ....[2]....
        /*0164*/ 	.word	0x00000660
        /*0168*/ 	.word	0x000000ff
        /*016c*/ 	.word	0x00000008
        /*0170*/ 	.short	0x0100
        /*0172*/ 	.byte	0x04
	.zero		1


	//   ....[3]....
        /*0174*/ 	.word	0x00000670
        /*0178*/ 	.word	0x000000ff
        /*017c*/ 	.word	0x00000030
        /*0180*/ 	.short	0x0100
        /*0182*/ 	.byte	0x04
	.zero		1


	//   ....[4]....
        /*0184*/ 	.word	0x00000680
        /*0188*/ 	.word	0x000000ff
        /*018c*/ 	.word	0x00000010
        /*0190*/ 	.short	0x0100
        /*0192*/ 	.byte	0x04
	.zero		1


	//   ....[5]....
        /*0194*/ 	.word	0x00000690
        /*0198*/ 	.word	0x000000ff
        /*019c*/ 	.word	0x00000038
        /*01a0*/ 	.short	0x0100
        /*01a2*/ 	.byte	0x04
	.zero		1


	//   ....[6]....
        /*01a4*/ 	.word	0x000006a0
        /*01a8*/ 	.word	0x000000ff
        /*01ac*/ 	.word	0x00000018
        /*01b0*/ 	.short	0x0100
        /*01b2*/ 	.byte	0x04
	.zero		1


	//   ....[7]....
        /*01b4*/ 	.word	0x000006b0
        /*01b8*/ 	.word	0x000000ff
        /*01bc*/ 	.word	0x00000040
        /*01c0*/ 	.short	0x0100
        /*01c2*/ 	.byte	0x04
	.zero		1


	//   ....[8]....
        /*01c4*/ 	.word	0x000006c0
        /*01c8*/ 	.word	0x000000ff
        /*01cc*/ 	.word	0x00000020
        /*01d0*/ 	.short	0x0100
        /*01d2*/ 	.byte	0x04
	.zero		1


	//   ....[9]....
        /*01d4*/ 	.word	0x000006d0
        /*01d8*/ 	.word	0x000000ff
        /*01dc*/ 	.word	0x00000048
        /*01e0*/ 	.short	0x0100
        /*01e2*/ 	.byte	0x04
	.zero		1


	//   ....[10]....
        /*01e4*/ 	.word	0x000007f0
        /*01e8*/ 	.word	0x000000ff
        /*01ec*/ 	.word	0x00000050
        /*01f0*/ 	.short	0x0100
        /*01f2*/ 	.byte	0x04
	.zero		1


	//   ....[11]....
        /*01f4*/ 	.word	0x00000800
        /*01f8*/ 	.word	0x000000ff
        /*01fc*/ 	.word	0x00000070
        /*0200*/ 	.short	0x0100
        /*0202*/ 	.byte	0x04
	.zero		1


	//   ....[12]....
        /*0204*/ 	.word	0x00000810
        /*0208*/ 	.word	0x000000ff
        /*020c*/ 	.word	0x00000058
        /*0210*/ 	.short	0x0100
        /*0212*/ 	.byte	0x04
	.zero		1


	//   ....[13]....
        /*0214*/ 	.word	0x00000820
        /*0218*/ 	.word	0x000000ff
        /*021c*/ 	.word	0x00000078
        /*0220*/ 	.short	0x0100
        /*0222*/ 	.byte	0x04
	.zero		1


	//   ....[14]....
        /*0224*/ 	.word	0x00000830
        /*0228*/ 	.word	0x000000ff
        /*022c*/ 	.word	0x00000060
        /*0230*/ 	.short	0x0100
        /*0232*/ 	.byte	0x04
	.zero		1


	//   ....[15]....
        /*0234*/ 	.word	0x00000840
        /*0238*/ 	.word	0x000000ff
        /*023c*/ 	.word	0x00000080
        /*0240*/ 	.short	0x0100
        /*0242*/ 	.byte	0x04
	.zero		1


	//   ....[16]....
        /*0244*/ 	.word	0x00000850
        /*0248*/ 	.word	0x000000ff
        /*024c*/ 	.word	0x00000068
        /*0250*/ 	.short	0x0100
        /*0252*/ 	.byte	0x04
	.zero		1


	//   ....[17]....
        /*0254*/ 	.word	0x00000860
        /*0258*/ 	.word	0x000000ff
        /*025c*/ 	.word	0x00000088
        /*0260*/ 	.short	0x0100
        /*0262*/ 	.byte	0x04
	.zero		1


	//   ....[18]....
        /*0264*/ 	.word	0x00000940
        /*0268*/ 	.word	0x000000ff
        /*026c*/ 	.word	0x00000090
        /*0270*/ 	.short	0x0100
        /*0272*/ 	.byte	0x06
	.zero		1


	//   ....[19]....
        /*0274*/ 	.word	0x00000950
        /*0278*/ 	.word	0x000000ff
        /*027c*/ 	.word	0x00000098
        /*0280*/ 	.short	0x0100
        /*0282*/ 	.byte	0x06
	.zero		1


	//   ....[20]....
        /*0284*/ 	.word	0x00000a80
        /*0288*/ 	.word	0x000000ff
        /*028c*/ 	.word	0x000000a0
        /*0290*/ 	.short	0x0100
        /*0292*/ 	.byte	0x06
	.zero		1


	//   ....[21]....
        /*0294*/ 	.word	0x00000a90
        /*0298*/ 	.word	0x000000ff
        /*029c*/ 	.word	0x000000b0
        /*02a0*/ 	.short	0x0100
        /*02a2*/ 	.byte	0x06
	.zero		1


	//   ....[22]....
        /*02a4*/ 	.word	0x00000aa0
        /*02a8*/ 	.word	0x000000ff
        /*02ac*/ 	.word	0x000000a8
        /*02b0*/ 	.short	0x0100
        /*02b2*/ 	.byte	0x06
	.zero		1


	//   ....[23]....
        /*02b4*/ 	.word	0x00000ab0
        /*02b8*/ 	.word	0x000000ff
        /*02bc*/ 	.word	0x000000b8
        /*02c0*/ 	.short	0x0100
        /*02c2*/ 	.byte	0x06
	.zero		1


	//   ....[24]....
        /*02c4*/ 	.word	0x00000bd0
        /*02c8*/ 	.word	0x000000ff
        /*02cc*/ 	.word	0x000000c0
        /*02d0*/ 	.short	0x0100
        /*02d2*/ 	.byte	0x04
	.zero		1


	//   ....[25]....
        /*02d4*/ 	.word	0x00000be0
        /*02d8*/ 	.word	0x000000ff
        /*02dc*/ 	.word	0x000000d0
        /*02e0*/ 	.short	0x0100
        /*02e2*/ 	.byte	0x04
	.zero		1


	//   ....[26]....
        /*02e4*/ 	.word	0x00000bf0
        /*02e8*/ 	.word	0x000000ff
        /*02ec*/ 	.word	0x000000c8
        /*02f0*/ 	.short	0x0100
        /*02f2*/ 	.byte	0x04
	.zero		1


	//   ....[27]....
        /*02f4*/ 	.word	0x00000c00
        /*02f8*/ 	.word	0x000000ff
        /*02fc*/ 	.word	0x000000d8
        /*0300*/ 	.short	0x0100
        /*0302*/ 	.byte	0x04
	.zero		1


	//   ....[28]....
        /*0304*/ 	.word	0x00000cf0
        /*0308*/ 	.word	0x000000ff
        /*030c*/ 	.word	0x000000e0
        /*0310*/ 	.short	0x0100
        /*0312*/ 	.byte	0x04
	.zero		1


	//   ....[29]....
        /*0314*/ 	.word	0x00000d00
        /*0318*/ 	.word	0x000000ff
        /*031c*/ 	.word	0x000000f0
        /*0320*/ 	.short	0x0100
        /*0322*/ 	.byte	0x04
	.zero		1


	//   ....[30]....
        /*0324*/ 	.word	0x00000d10
        /*0328*/ 	.word	0x000000ff
        /*032c*/ 	.word	0x000000e8
        /*0330*/ 	.short	0x0100
        /*0332*/ 	.byte	0x04
	.zero		1


	//   ....[31]....
        /*0334*/ 	.word	0x00000d20
        /*0338*/ 	.word	0x000000ff
        /*033c*/ 	.word	0x000000f8
        /*0340*/ 	.short	0x0100
        /*0342*/ 	.byte	0x04
	.zero		1


	//   ....[32]....
        /*0344*/ 	.word	0x00000e20
        /*0348*/ 	.word	0x000000ff
        /*034c*/ 	.word	0x00000100
        /*0350*/ 	.short	0x0100
        /*0352*/ 	.byte	0x06
	.zero		1


	//   ....[33]....
        /*0354*/ 	.word	0x00001a60
        /*0358*/ 	.word	0x00000000
        /*035c*/ 	.word	0x000000f0
        /*0360*/ 	.short	0x010a
        /*0362*/ 	.byte	0xff
	.zero		1


	//   ....[34]....
        /*0364*/ 	.word	0x00001a90
        /*0368*/ 	.word	0x00000000
        /*036c*/ 	.word	0x000000e0
        /*0370*/ 	.short	0x0101
        /*0372*/ 	.byte	0xff
	.zero		1


	//   ....[35]....
        /*0374*/ 	.word	0x00001b50
        /*0378*/ 	.word	0x000000ff
        /*037c*/ 	.word	0x00000028
        /*0380*/ 	.short	0x010a
        /*0382*/ 	.byte	0x04
	.zero		1


	//   ....[36]....
        /*0384*/ 	.word	0x00001c20
        /*0388*/ 	.word	0x000000ff
        /*038c*/ 	.word	0x00000028
        /*0390*/ 	.short	0x010a
        /*0392*/ 	.byte	0x21
	.zero		1


	//   ....[37]....
        /*0394*/ 	.word	0x00001dd0
        /*0398*/ 	.word	0x000000ff
        /*039c*/ 	.word	0x00000028
        /*03a0*/ 	.short	0x010a
        /*03a2*/ 	.byte	0x05
	.zero		1


	//   ....[38]....
        /*03a4*/ 	.word	0x00001ee0
        /*03a8*/ 	.word	0x000000ff
        /*03ac*/ 	.word	0x00000098
        /*03b0*/ 	.short	0x0101
        /*03b2*/ 	.byte	0x06
	.zero		1


	//   ....[39]....
        /*03b4*/ 	.word	0x00001f00
        /*03b8*/ 	.word	0x000000ff
        /*03bc*/ 	.word	0x00000028
        /*03c0*/ 	.short	0x010a
        /*03c2*/ 	.byte	0x04
	.zero		1


	//   ....[40]....
        /*03c4*/ 	.word	0x00001f80
        /*03c8*/ 	.word	0x000000ff
        /*03cc*/ 	.word	0x00000028
        /*03d0*/ 	.short	0x010a
        /*03d2*/ 	.byte	0x11
	.zero		1


	//   ....[41]....
        /*03d4*/ 	.word	0x00002110
        /*03d8*/ 	.word	0x000000ff
        /*03dc*/ 	.word	0x00000028
        /*03e0*/ 	.short	0x010a
        /*03e2*/ 	.byte	0x05
	.zero		1


	//   ....[42]....
        /*03e4*/ 	.word	0x00002270
        /*03e8*/ 	.word	0x00000003
        /*03ec*/ 	.word	0x000000a0
        /*03f0*/ 	.short	0x010a
        /*03f2*/ 	.byte	0xff
	.zero		1


	//   ....[43]....
        /*03f4*/ 	.word	0x000023c0
        /*03f8*/ 	.word	0x00000000
        /*03fc*/ 	.word	0x00000000
        /*0400*/ 	.short	0x0101
        /*0402*/ 	.byte	0xff
	.zero		1


	//   ....[44]....
        /*0404*/ 	.word	0x00002980
        /*0408*/ 	.word	0x000000ff
        /*040c*/ 	.word	0x00000000
        /*0410*/ 	.short	0x010a
        /*0412*/ 	.byte	0x04
	.zero		1


	//   ....[45]....
        /*0414*/ 	.word	0x00002a10
        /*0418*/ 	.word	0x000000ff
        /*041c*/ 	.word	0x00000000
        /*0420*/ 	.short	0x010a
        /*0422*/ 	.byte	0x05
	.zero		1


	//   ....[46]....
        /*0424*/ 	.word	0x00002aa0
        /*0428*/ 	.word	0x000000ff
        /*042c*/ 	.word	0x00000000
        /*0430*/ 	.short	0x010a
        /*0432*/ 	.byte	0x05
	.zero		1


	//   ....[47]....
        /*0434*/ 	.word	0x00002b30
        /*0438*/ 	.word	0x000000ff
        /*043c*/ 	.word	0x00000000
        /*0440*/ 	.short	0x010a
        /*0442*/ 	.byte	0x05
	.zero		1


	//   ....[48]....
        /*0444*/ 	.word	0x00002bd0
        /*0448*/ 	.word	0x00000000
        /*044c*/ 	.word	0x00000000
        /*0450*/ 	.short	0x010a
        /*0452*/ 	.byte	0xff
	.zero		1


	//   ....[49]....
        /*0454*/ 	.word	0x00002cf0
        /*0458*/ 	.word	0x00000002
        /*045c*/ 	.word	0x000000e0
        /*0460*/ 	.short	0x010a
        /*0462*/ 	.byte	0xff
	.zero		1


	//   ....[50]....
        /*0464*/ 	.word	0x00002d60
        /*0468*/ 	.word	0x00000002
        /*046c*/ 	.word	0x00000000
        /*0470*/ 	.short	0x0101
        /*0472*/ 	.byte	0xff
	.zero		1


	//   ....[51]....
        /*0474*/ 	.word	0x00002d80
        /*0478*/ 	.word	0x000000ff
        /*047c*/ 	.word	0x000000b0
        /*0480*/ 	.short	0x010a
        /*0482*/ 	.byte	0x04
	.zero		1


	//   ....[52]....
        /*0484*/ 	.word	0x00002ea0
        /*0488*/ 	.word	0x00000002
        /*048c*/ 	.word	0x000000a0
        /*0490*/ 	.short	0x010a
        /*0492*/ 	.byte	0xff
	.zero		1


	//   ....[53]....
        /*0494*/ 	.word	0x00002fa0
        /*0498*/ 	.word	0x00000002
        /*049c*/ 	.word	0x00000000
        /*04a0*/ 	.short	0x0101
        /*04a2*/ 	.byte	0xff
	.zero		1


	//   ....[54]....
        /*04a4*/ 	.word	0x00003030
        /*04a8*/ 	.word	0x000000ff
        /*04ac*/ 	.word	0x000000b0
        /*04b0*/ 	.short	0x0106
        /*04b2*/ 	.byte	0x04
	.zero		1


	//   ....[55]....
        /*04b4*/ 	.word	0x00003050
        /*04b8*/ 	.word	0x000000ff
        /*04bc*/ 	.word	0x000000b0
        /*04c0*/ 	.short	0x010a
        /*04c2*/ 	.byte	0x04
	.zero		1


	//   ....[56]....
        /*04c4*/ 	.word	0x000030e0
        /*04c8*/ 	.word	0x000000ff
        /*04cc*/ 	.word	0x000000b0
        /*04d0*/ 	.short	0x0106
        /*04d2*/ 	.byte	0x07
	.zero		1


	//   ....[57]....
        /*04d4*/ 	.word	0x00003120
        /*04d8*/ 	.word	0x00000000
        /*04dc*/ 	.word	0x000000b0
        /*04e0*/ 	.short	0x010a
        /*04e2*/ 	.byte	0xff
	.zero		1


	//   ....[58]....
        /*04e4*/ 	.word	0x00003360
        /*04e8*/ 	.word	0x000000ff
        /*04ec*/ 	.word	0x00000008
        /*04f0*/ 	.short	0x010a
        /*04f2*/ 	.byte	0x05
	.zero		1


	//   ....[59]....
        /*04f4*/ 	.word	0x00003380
        /*04f8*/ 	.word	0x000000ff
        /*04fc*/ 	.word	0x00000008
        /*0500*/ 	.short	0x010a
        /*0502*/ 	.byte	0x05
	.zero		1


	//   ....[60]....
        /*0504*/ 	.word	0x00003510
        /*0508*/ 	.word	0x000000ff
        /*050c*/ 	.word	0x00000008
        /*0510*/ 	.short	0x010a
        /*0512*/ 	.byte	0x05
	.zero		1


	//   ....[61]....
        /*0514*/ 	.word	0x00003530
        /*0518*/ 	.word	0x000000ff
        /*051c*/ 	.word	0x00000008
        /*0520*/ 	.short	0x010a
        /*0522*/ 	.byte	0x05
	.zero		1


	//   ....[62]....
        /*0524*/ 	.word	0x000035f0
        /*0528*/ 	.word	0x000000ff
        /*052c*/ 	.word	0x00000000
        /*0530*/ 	.short	0x0101
        /*0532*/ 	.byte	0x04
	.zero		1


	//   ....[63]....
        /*0534*/ 	.word	0x00003930
        /*0538*/ 	.word	0x00000000
        /*053c*/ 	.word	0x000000a0
        /*0540*/ 	.short	0x010a
        /*0542*/ 	.byte	0xff
	.zero		1


	//   ....[64]....
        /*0544*/ 	.word	0x000039f0
        /*0548*/ 	.word	0x00000000
        /*054c*/ 	.word	0x00000000
        /*0550*/ 	.short	0x0101
        /*0552*/ 	.byte	0xff
	.zero		1


	//   ....[65]....
        /*0554*/ 	.word	0x00003ab0
        /*0558*/ 	.word	0x000000ff
        /*055c*/ 	.word	0x00000000
        /*0560*/ 	.short	0x010a
        /*0562*/ 	.byte	0x04
	.zero		1


	//   ....[66]....
        /*0564*/ 	.word	0x00003ac0
        /*0568*/ 	.word	0x000000ff
        /*056c*/ 	.word	0x000000d0
        /*0570*/ 	.short	0x010a
        /*0572*/ 	.byte	0x1f
	.zero		1


	//   ....[67]....
        /*0574*/ 	.word	0x00003b70
        /*0578*/ 	.word	0x000000ff
        /*057c*/ 	.word	0x00000000
        /*0580*/ 	.short	0x010a
        /*0582*/ 	.byte	0x05
	.zero		1


	//   ....[68]....
        /*0584*/ 	.word	0x00003ca0
        /*0588*/ 	.word	0x000000ff
        /*058c*/ 	.word	0x00000000
        /*0590*/ 	.short	0x010a
        /*0592*/ 	.byte	0x04
	.zero		1


	//   ....[69]....
        /*0594*/ 	.word	0x00003fa0
        /*0598*/ 	.word	0x000000ff
        /*059c*/ 	.word	0x00000000
        /*05a0*/ 	.short	0x010a
        /*05a2*/ 	.byte	0x04
	.zero		1


	//   ....[70]....
        /*05a4*/ 	.word	0x00004040
        /*05a8*/ 	.word	0x00000000
        /*05ac*/ 	.word	0x00000000
        /*05b0*/ 	.short	0x010a
        /*05b2*/ 	.byte	0xff
	.zero		1


	//   ....[71]....
        /*05b4*/ 	.word	0x00004080
        /*05b8*/ 	.word	0x00000000
        /*05bc*/ 	.word	0x00000000
        /*05c0*/ 	.short	0x010a
        /*05c2*/ 	.byte	0xff
	.zero		1


	//   ....[72]....
        /*05c4*/ 	.word	0x000040f0
        /*05c8*/ 	.word	0x000000ff
        /*05cc*/ 	.word	0x00000000
        /*05d0*/ 	.short	0x0101
        /*05d2*/ 	.byte	0x04
	.zero		1


	//   ....[73]....
        /*05d4*/ 	.word	0x00004130
        /*05d8*/ 	.word	0x000000ff
        /*05dc*/ 	.word	0x00000100
        /*05e0*/ 	.short	0x010a
        /*05e2*/ 	.byte	0x1a
	.zero		1


	//   ....[74]....
        /*05e4*/ 	.word	0x00004180
        /*05e8*/ 	.word	0x000000ff
        /*05ec*/ 	.word	0x00000000
        /*05f0*/ 	.short	0x0101
        /*05f2*/ 	.byte	0x04
	.zero		1


	//   ....[75]....
        /*05f4*/ 	.word	0x00004600
        /*05f8*/ 	.word	0x0000000c
        /*05fc*/ 	.word	0x000000a0
        /*0600*/ 	.short	0x010a
        /*0602*/ 	.byte	0xff
	.zero		1


	//   ....[76]....
        /*0604*/ 	.word	0x00004770
        /*0608*/ 	.word	0x00000000
        /*060c*/ 	.word	0x00000000
        /*0610*/ 	.short	0x0101
        /*0612*/ 	.byte	0xff
	.zero		1


	//   ....[77]....
        /*0614*/ 	.word	0x00004c10
        /*0618*/ 	.word	0x000000ff
        /*061c*/ 	.word	0x00000098
        /*0620*/ 	.short	0x010a
        /*0622*/ 	.byte	0x15
	.zero		1


	//   ....[78]....
        /*0624*/ 	.word	0x00004d90
        /*0628*/ 	.word	0x000000ff
        /*062c*/ 	.word	0x00000070
        /*0630*/ 	.short	0x010a
        /*0632*/ 	.byte	0x15
	.zero		1


	//   ....[79]....
        /*0634*/ 	.word	0x00004f10
        /*0638*/ 	.word	0x000000ff
        /*063c*/ 	.word	0x00000050
        /*0640*/ 	.short	0x010b
        /*0642*/ 	.byte	0x15
	.zero		1


	//   ....[80]....
        /*0644*/ 	.word	0x00004f20
        /*0648*/ 	.word	0x000000ff
        /*064c*/ 	.word	0x00000000
        /*0650*/ 	.short	0x0101
        /*0652*/ 	.byte	0x06
	.zero		1


	//   ....[81]....
        /*0654*/ 	.word	0x00004f30
        /*0658*/ 	.word	0x000000ff
        /*065c*/ 	.word	0x00000078
        /*0660*/ 	.short	0x010a
        /*0662*/ 	.byte	0x15
	.zero		1


	//   ....[82]....
        /*0664*/ 	.word	0x00005070
        /*0668*/ 	.word	0x000000ff
        /*066c*/ 	.word	0x00000058
        /*0670*/ 	.short	0x010b
        /*0672*/ 	.byte	0x15
	.zero		1


	//   ....[83]....
        /*0674*/ 	.word	0x00005080
        /*0678*/ 	.word	0x000000ff
        /*067c*/ 	.word	0x00000000
        /*0680*/ 	.short	0x0101
        /*0682*/ 	.byte	0x07
	.zero		1


	//   ....[84]....
        /*0684*/ 	.word	0x00005090
        /*0688*/ 	.word	0x000000ff
        /*068c*/ 	.word	0x00000080
        /*0690*/ 	.short	0x010a
        /*0692*/ 	.byte	0x15
	.zero		1


	//   ....[85]....
        /*0694*/ 	.word	0x000051e0
        /*0698*/ 	.word	0x000000ff
        /*069c*/ 	.word	0x00000060
        /*06a0*/ 	.short	0x010b
        /*06a2*/ 	.byte	0x15
	.zero		1


	//   ....[86]....
        /*06a4*/ 	.word	0x000051f0
        /*06a8*/ 	.word	0x000000ff
        /*06ac*/ 	.word	0x00000000
        /*06b0*/ 	.short	0x0101
        /*06b2*/ 	.byte	0x1d
	.zero		1


	//   ....[87]....
        /*06b4*/ 	.word	0x00005200
        /*06b8*/ 	.word	0x000000ff
        /*06bc*/ 	.word	0x00000088
        /*06c0*/ 	.short	0x010a
        /*06c2*/ 	.byte	0x15
	.zero		1


	//   ....[88]....
        /*06c4*/ 	.word	0x00005360
        /*06c8*/ 	.word	0x000000ff
        /*06cc*/ 	.word	0x00000068
        /*06d0*/ 	.short	0x010b
        /*06d2*/ 	.byte	0x15
	.zero		1


	//   ....[89]....
        /*06d4*/ 	.word	0x00005370
        /*06d8*/ 	.word	0x000000ff
        /*06dc*/ 	.word	0x00000000
        /*06e0*/ 	.short	0x0101
        /*06e2*/ 	.byte	0x18
	.zero		1


	//   ....[90]....
        /*06e4*/ 	.word	0x00005380
        /*06e8*/ 	.word	0x000000ff
        /*06ec*/ 	.word	0x00000070
        /*06f0*/ 	.short	0x010a
        /*06f2*/ 	.byte	0x15
	.zero		1


	//   ....[91]....
        /*06f4*/ 	.word	0x000054e0
        /*06f8*/ 	.word	0x000000ff
        /*06fc*/ 	.word	0x00000050
        /*0700*/ 	.short	0x010b
        /*0702*/ 	.byte	0x15
	.zero		1


	//   ....[92]....
        /*0704*/ 	.word	0x000054f0
        /*0708*/ 	.word	0x000000ff
        /*070c*/ 	.word	0x00000000
        /*0710*/ 	.short	0x0101
        /*0712*/ 	.byte	0x06
	.zero		1


	//   ....[93]....
        /*0714*/ 	.word	0x00005500
        /*0718*/ 	.word	0x000000ff
        /*071c*/ 	.word	0x00000078
        /*0720*/ 	.short	0x010a
        /*0722*/ 	.byte	0x15
	.zero		1


	//   ....[94]....
        /*0724*/ 	.word	0x00005660
        /*0728*/ 	.word	0x000000ff
        /*072c*/ 	.word	0x00000058
        /*0730*/ 	.short	0x010b
        /*0732*/ 	.byte	0x15
	.zero		1


	//   ....[95]....
        /*0734*/ 	.word	0x00005670
        /*0738*/ 	.word	0x000000ff
        /*073c*/ 	.word	0x00000000
        /*0740*/ 	.short	0x0101
        /*0742*/ 	.byte	0x07
	.zero		1


	//   ....[96]....
        /*0744*/ 	.word	0x00005680
        /*0748*/ 	.word	0x000000ff
        /*074c*/ 	.word	0x00000080
        /*0750*/ 	.short	0x010a
        /*0752*/ 	.byte	0x15
	.zero		1


	//   ....[97]....
        /*0754*/ 	.word	0x000057d0
        /*0758*/ 	.word	0x000000ff
        /*075c*/ 	.word	0x00000060
        /*0760*/ 	.short	0x010b
        /*0762*/ 	.byte	0x15
	.zero		1


	//   ....[98]....
        /*0764*/ 	.word	0x000057e0
        /*0768*/ 	.word	0x000000ff
        /*076c*/ 	.word	0x00000000
        /*0770*/ 	.short	0x0101
        /*0772*/ 	.byte	0x1d
	.zero		1


	//   ....[99]....
        /*0774*/ 	.word	0x000057f0
        /*0778*/ 	.word	0x000000ff
        /*077c*/ 	.word	0x00000088
        /*0780*/ 	.short	0x010a
        /*0782*/ 	.byte	0x15
	.zero		1


	//   ....[100]....
        /*0784*/ 	.word	0x000059e0
        /*0788*/ 	.word	0x000000ff
        /*078c*/ 	.word	0x00000068
        /*0790*/ 	.short	0x010b
        /*0792*/ 	.byte	0x15
	.zero		1


	//   ....[101]....
        /*0794*/ 	.word	0x000059f0
        /*0798*/ 	.word	0x000000ff
        /*079c*/ 	.word	0x00000000
        /*07a0*/ 	.short	0x0101
        /*07a2*/ 	.byte	0x18
	.zero		1


	//   ....[102]....
        /*07a4*/ 	.word	0x00005a10
        /*07a8*/ 	.word	0x000000ff
        /*07ac*/ 	.word	0x00000070
        /*07b0*/ 	.short	0x010a
        /*07b2*/ 	.byte	0x15
	.zero		1


	//   ....[103]....
        /*07b4*/ 	.word	0x00005a30
        /*07b8*/ 	.word	0x000000ff
        /*07bc*/ 	.word	0x00000078
        /*07c0*/ 	.short	0x010a
        /*07c2*/ 	.byte	0x15
	.zero		1


	//   ....[104]....
        /*07c4*/ 	.word	0x00005a50
        /*07c8*/ 	.word	0x000000ff
        /*07cc*/ 	.word	0x00000080
        /*07d0*/ 	.short	0x010a
        /*07d2*/ 	.byte	0x15
	.zero		1


	//   ....[105]....
        /*07d4*/ 	.word	0x00005aa0
        /*07d8*/ 	.word	0x00000002
        /*07dc*/ 	.word	0x00000088
        /*07e0*/ 	.short	0x010a
        /*07e2*/ 	.byte	0xff
	.zero		1


	//   ....[106]....
        /*07e4*/ 	.word	0x00005de0
        /*07e8*/ 	.word	0x00000000
        /*07ec*/ 	.word	0x000000a0
        /*07f0*/ 	.short	0x010a
        /*07f2*/ 	.byte	0xff
	.zero		1


	//   ....[107]....
        /*07f4*/ 	.word	0x00005eb0
        /*07f8*/ 	.word	0x00000000
        /*07fc*/ 	.word	0x00000000
        /*0800*/ 	.short	0x0101
        /*0802*/ 	.byte	0xff
	.zero		1


	//   ....[108]....
        /*0804*/ 	.word	0x00006af0
        /*0808*/ 	.word	0x000000ff
        /*080c*/ 	.word	0x00000050
        /*0810*/ 	.short	0x010a
        /*0812*/ 	.byte	0x2b
	.zero		1


	//   ....[109]....
        /*0814*/ 	.word	0x00006c00
        /*0818*/ 	.word	0x0000006e
        /*081c*/ 	.word	0x000000c0
        /*0820*/ 	.short	0x010a
        /*0822*/ 	.byte	0xff
	.zero		1


	//   ....[110]....
        /*0824*/ 	.word	0x00006d70
        /*0828*/ 	.word	0x000000ff
        /*082c*/ 	.word	0x00000050
        /*0830*/ 	.short	0x010a
        /*0832*/ 	.byte	0x2b
	.zero		1


	//   ....[111]....
        /*0834*/ 	.word	0x00006ea0
        /*0838*/ 	.word	0x0000006e
        /*083c*/ 	.word	0x000000c0
        /*0840*/ 	.short	0x010a
        /*0842*/ 	.byte	0xff
	.zero		1


	//   ....[112]....
        /*0844*/ 	.word	0x000076b0
        /*0848*/ 	.word	0x00000000
        /*084c*/ 	.word	0x00000000
        /*0850*/ 	.short	0x0101
        /*0852*/ 	.byte	0xff
	.zero		1


	//   ....[113]....
        /*0854*/ 	.word	0x000076c0
        /*0858*/ 	.word	0x00000002
        /*085c*/ 	.word	0x00000050
        /*0860*/ 	.short	0x010a
        /*0862*/ 	.byte	0xff
	.zero		1


	//   ....[114]....
        /*0864*/ 	.word	0x000077a0
        /*0868*/ 	.word	0x00000002
        /*086c*/ 	.word	0x00000050
        /*0870*/ 	.short	0x010a
        /*0872*/ 	.byte	0xff
	.zero		1


	//   ....[115]....
        /*0874*/ 	.word	0x000080d0
        /*0878*/ 	.word	0x00000075
        /*087c*/ 	.word	0x00000000
        /*0880*/ 	.short	0x0101
        /*0882*/ 	.byte	0xff
	.zero		1


	//   ....[116]....
        /*0884*/ 	.word	0x000080f0
        /*0888*/ 	.word	0x00000000
        /*088c*/ 	.word	0x00000050
        /*0890*/ 	.short	0x010a
        /*0892*/ 	.byte	0xff
	.zero		1


	//   ....[117]....
        /*0894*/ 	.word	0x000081c0
        /*0898*/ 	.word	0x00000000
        /*089c*/ 	.word	0x00000050
        /*08a0*/ 	.short	0x010a
        /*08a2*/ 	.byte	0xff
	.zero		1


	//   ....[118]....
        /*08a4*/ 	.word	0x00008af0
        /*08a8*/ 	.word	0x00000075
        /*08ac*/ 	.word	0x00000000
        /*08b0*/ 	.short	0x0101
        /*08b2*/ 	.byte	0xff
	.zero		1


	//   ....[119]....
        /*08b4*/ 	.word	0x00008b10
        /*08b8*/ 	.word	0x00000000
        /*08bc*/ 	.word	0x00000050
        /*08c0*/ 	.short	0x010a
        /*08c2*/ 	.byte	0xff
	.zero		1


	//   ....[120]....
        /*08c4*/ 	.word	0x00008bf0
        /*08c8*/ 	.word	0x00000000
        /*08cc*/ 	.word	0x00000050
        /*08d0*/ 	.short	0x010a
        /*08d2*/ 	.byte	0xff
	.zero		1


	//   ....[121]....
        /*08d4*/ 	.word	0x00009540
        /*08d8*/ 	.word	0x00000076
        /*08dc*/ 	.word	0x00000000
        /*08e0*/ 	.short	0x0101
        /*08e2*/ 	.byte	0xff
	.zero		1


	//   ....[122]....
        /*08e4*/ 	.word	0x00009560
        /*08e8*/ 	.word	0x00000000
        /*08ec*/ 	.word	0x00000050
        /*08f0*/ 	.short	0x010a
        /*08f2*/ 	.byte	0xff
	.zero		1


	//   ....[123]....
        /*08f4*/ 	.word	0x00009630
        /*08f8*/ 	.word	0x00000000
        /*08fc*/ 	.word	0x00000050
        /*0900*/ 	.short	0x010a
        /*0902*/ 	.byte	0xff
	.zero		1


	//   ....[124]....
        /*0904*/ 	.word	0x00009fd0
        /*0908*/ 	.word	0x00000076
        /*090c*/ 	.word	0x00000000
        /*0910*/ 	.short	0x0101
        /*0912*/ 	.byte	0xff
	.zero		1


	//   ....[125]....
        /*0914*/ 	.word	0x00009ff0
        /*0918*/ 	.word	0x00000000
        /*091c*/ 	.word	0x00000050
        /*0920*/ 	.short	0x010a
        /*0922*/ 	.byte	0xff
	.zero		1


	//   ....[126]....
        /*0924*/ 	.word	0x0000a0c0
        /*0928*/ 	.word	0x00000000
        /*092c*/ 	.word	0x00000050
        /*0930*/ 	.short	0x010a
        /*0932*/ 	.byte	0xff
	.zero		1


	//   ....[127]....
        /*0934*/ 	.word	0x0000aa30
        /*0938*/ 	.word	0x00000076
        /*093c*/ 	.word	0x00000000
        /*0940*/ 	.short	0x0101
        /*0942*/ 	.byte	0xff
	.zero		1


	//   ....[128]....
        /*0944*/ 	.word	0x0000aa50
        /*0948*/ 	.word	0x00000000
        /*094c*/ 	.word	0x00000050
        /*0950*/ 	.short	0x010a
        /*0952*/ 	.byte	0xff
	.zero		1


	//   ....[129]....
        /*0954*/ 	.word	0x0000ab20
        /*0958*/ 	.word	0x00000000
        /*095c*/ 	.word	0x00000050
        /*0960*/ 	.short	0x010a
        /*0962*/ 	.byte	0xff
	.zero		1


	//   ....[130]....
        /*0964*/ 	.word	0x0000b490
        /*0968*/ 	.word	0x00000076
        /*096c*/ 	.word	0x00000000
        /*0970*/ 	.short	0x0101
        /*0972*/ 	.byte	0xff
	.zero		1


	//   ....[131]....
        /*0974*/ 	.word	0x0000b4b0
        /*0978*/ 	.word	0x00000000
        /*097c*/ 	.word	0x00000050
        /*0980*/ 	.short	0x010a
        /*0982*/ 	.byte	0xff
	.zero		1


	//   ....[132]....
        /*0984*/ 	.word	0x0000b580
        /*0988*/ 	.word	0x00000000
        /*098c*/ 	.word	0x00000050
        /*0990*/ 	.short	0x010a
        /*0992*/ 	.byte	0xff
	.zero		1


	//   ....[133]....
        /*0994*/ 	.word	0x0000b870
        /*0998*/ 	.word	0x0000006e
        /*099c*/ 	.word	0x00000000
        /*09a0*/ 	.short	0x0101
        /*09a2*/ 	.byte	0xff
	.zero		1


	//   ....[134]....
        /*09a4*/ 	.word	0x0000bef0
        /*09a8*/ 	.word	0x00000000
        /*09ac*/ 	.word	0x00000000
        /*09b0*/ 	.short	0x0101
        /*09b2*/ 	.byte	0xff
	.zero		1


	//   ....[135]....
        /*09b4*/ 	.word	0x0000c1b0
        /*09b8*/ 	.word	0x000000ff
        /*09bc*/ 	.word	0x00000000
        /*09c0*/ 	.short	0x0101
        /*09c2*/ 	.byte	0x06
	.zero		1


	//   ....[136]....
        /*09c4*/ 	.word	0x0000c1d0
        /*09c8*/ 	.word	0x00000000
        /*09cc*/ 	.word	0x000000f0
        /*09d0*/ 	.short	0x010a
        /*09d2*/ 	.byte	0xff
	.zero		1


	//   ....[137]....
        /*09d4*/ 	.word	0x0000c230
        /*09d8*/ 	.word	0x00000000
        /*09dc*/ 	.word	0x00000028
        /*09e0*/ 	.short	0x010a
        /*09e2*/ 	.byte	0xff
	.zero		1


	//   ....[138]....
        /*09e4*/ 	.word	0x0000c290
        /*09e8*/ 	.word	0x00000000
        /*09ec*/ 	.word	0x00000028
        /*09f0*/ 	.short	0x010a
        /*09f2*/ 	.byte	0xff
	.zero		1


	//   ....[139]....
        /*09f4*/ 	.word	0x0000c2e0
        /*09f8*/ 	.word	0x00000003
        /*09fc*/ 	.word	0x000000a0
        /*0a00*/ 	.short	0x010a
        /*0a02*/ 	.byte	0xff
	.zero		1


	//   ....[140]....
        /*0a04*/ 	.word	0x0000c340
        /*0a08*/ 	.word	0x00000000
        /*0a0c*/ 	.word	0x00000000
        /*0a10*/ 	.short	0x010a
        /*0a12*/ 	.byte	0xff
	.zero		1


	//   ....[141]....
        /*0a14*/ 	.word	0x0000c3a0
        /*0a18*/ 	.word	0x00000000
        /*0a1c*/ 	.word	0x00000000
        /*0a20*/ 	.short	0x010a
        /*0a22*/ 	.byte	0xff
	.zero		1


	//   ....[142]....
        /*0a24*/ 	.word	0x0000c400
        /*0a28*/ 	.word	0x00000000
        /*0a2c*/ 	.word	0x00000000
        /*0a30*/ 	.short	0x010a
        /*0a32*/ 	.byte	0xff
	.zero		1


	//   ....[143]....
        /*0a34*/ 	.word	0x0000c460
        /*0a38*/ 	.word	0x00000000
        /*0a3c*/ 	.word	0x00000000
        /*0a40*/ 	.short	0x010a
        /*0a42*/ 	.byte	0xff
	.zero		1


	//   ....[144]....
        /*0a44*/ 	.word	0x0000c4b0
        /*0a48*/ 	.word	0x00000002
        /*0a4c*/ 	.word	0x000000e0
        /*0a50*/ 	.short	0x010a
        /*0a52*/ 	.byte	0xff
	.zero		1


	//   ....[145]....
        /*0a54*/ 	.word	0x0000c510
        /*0a58*/ 	.word	0x00000002
        /*0a5c*/ 	.word	0x000000b0
        /*0a60*/ 	.short	0x010a
        /*0a62*/ 	.byte	0xff
	.zero		1


	//   ....[146]....
        /*0a64*/ 	.word	0x0000c560
        /*0a68*/ 	.word	0x00000002
        /*0a6c*/ 	.word	0x000000a0
        /*0a70*/ 	.short	0x010a
        /*0a72*/ 	.byte	0xff
	.zero		1


	//   ....[147]....
        /*0a74*/ 	.word	0x0000c5c0
        /*0a78*/ 	.word	0x00000000
        /*0a7c*/ 	.word	0x000000b0
        /*0a80*/ 	.short	0x010a
        /*0a82*/ 	.byte	0xff
	.zero		1


	//   ....[148]....
        /*0a84*/ 	.word	0x0000c620
        /*0a88*/ 	.word	0x00000005
        /*0a8c*/ 	.word	0x00000008
        /*0a90*/ 	.short	0x010a
        /*0a92*/ 	.byte	0xff
	.zero		1


	//   ....[149]....
        /*0a94*/ 	.word	0x0000c700
        /*0a98*/ 	.word	0x00000000
        /*0a9c*/ 	.word	0x00000008
        /*0aa0*/ 	.short	0x010a
        /*0aa2*/ 	.byte	0xff
	.zero		1


	//   ....[150]....
        /*0aa4*/ 	.word	0x0000c750
        /*0aa8*/ 	.word	0x00000000
        /*0aac*/ 	.word	0x000000a0
        /*0ab0*/ 	.short	0x010a
        /*0ab2*/ 	.byte	0xff
	.zero		1


	//   ....[151]....
        /*0ab4*/ 	.word	0x0000c7b0
        /*0ab8*/ 	.word	0x00000000
        /*0abc*/ 	.word	0x000000d0
        /*0ac0*/ 	.short	0x010a
        /*0ac2*/ 	.byte	0xff
	.zero		1


	//   ....[152]....
        /*0ac4*/ 	.word	0x0000c810
        /*0ac8*/ 	.word	0x00000000
        /*0acc*/ 	.word	0x00000000
        /*0ad0*/ 	.short	0x010a
        /*0ad2*/ 	.byte	0xff
	.zero		1


	//   ....[153]....
        /*0ad4*/ 	.word	0x0000c870
        /*0ad8*/ 	.word	0x00000000
        /*0adc*/ 	.word	0x00000000
        /*0ae0*/ 	.short	0x010a
        /*0ae2*/ 	.byte	0xff
	.zero		1


	//   ....[154]....
        /*0ae4*/ 	.word	0x0000c8d0
        /*0ae8*/ 	.word	0x00000000
        /*0aec*/ 	.word	0x00000100
        /*0af0*/ 	.short	0x010a
        /*0af2*/ 	.byte	0xff
	.zero		1


	//   ....[155]....
        /*0af4*/ 	.word	0x0000c920
        /*0af8*/ 	.word	0x0000000c
        /*0afc*/ 	.word	0x000000a0
        /*0b00*/ 	.short	0x010a
        /*0b02*/ 	.byte	0xff
	.zero		1


	//   ....[156]....
        /*0b04*/ 	.word	0x0000c980
        /*0b08*/ 	.word	0x00000000
        /*0b0c*/ 	.word	0x00000098
        /*0b10*/ 	.short	0x010a
        /*0b12*/ 	.byte	0xff
	.zero		1


	//   ....[157]....
        /*0b14*/ 	.word	0x0000c9e0
        /*0b18*/ 	.word	0x00000000
        /*0b1c*/ 	.word	0x00000070
        /*0b20*/ 	.short	0x010a
        /*0b22*/ 	.byte	0xff
	.zero		1


	//   ....[158]....
        /*0b24*/ 	.word	0x0000ca40
        /*0b28*/ 	.word	0x00000000
        /*0b2c*/ 	.word	0x00000078
        /*0b30*/ 	.short	0x010a
        /*0b32*/ 	.byte	0xff
	.zero		1


	//   ....[159]....
        /*0b34*/ 	.word	0x0000caa0
        /*0b38*/ 	.word	0x00000000
        /*0b3c*/ 	.word	0x00000080
        /*0b40*/ 	.short	0x010a
        /*0b42*/ 	.byte	0xff
	.zero		1


	//   ....[160]....
        /*0b44*/ 	.word	0x0000cb00
        /*0b48*/ 	.word	0x00000000
        /*0b4c*/ 	.word	0x00000088
        /*0b50*/ 	.short	0x010a
        /*0b52*/ 	.byte	0xff
	.zero		1


	//   ....[161]....
        /*0b54*/ 	.word	0x0000cb60
        /*0b58*/ 	.word	0x00000000
        /*0b5c*/ 	.word	0x00000070
        /*0b60*/ 	.short	0x010a
        /*0b62*/ 	.byte	0xff
	.zero		1


	//   ....[162]....
        /*0b64*/ 	.word	0x0000cbc0
        /*0b68*/ 	.word	0x00000000
        /*0b6c*/ 	.word	0x00000078
        /*0b70*/ 	.short	0x010a
        /*0b72*/ 	.byte	0xff
	.zero		1


	//   ....[163]....
        /*0b74*/ 	.word	0x0000cc20
        /*0b78*/ 	.word	0x00000000
        /*0b7c*/ 	.word	0x00000080
        /*0b80*/ 	.short	0x010a
        /*0b82*/ 	.byte	0xff
	.zero		1


	//   ....[164]....
        /*0b84*/ 	.word	0x0000cc80
        /*0b88*/ 	.word	0x00000000
        /*0b8c*/ 	.word	0x00000088
        /*0b90*/ 	.short	0x010a
        /*0b92*/ 	.byte	0xff
	.zero		1


	//   ....[165]....
        /*0b94*/ 	.word	0x0000cce0
        /*0b98*/ 	.word	0x00000000
        /*0b9c*/ 	.word	0x00000070
        /*0ba0*/ 	.short	0x010a
        /*0ba2*/ 	.byte	0xff
	.zero		1


	//   ....[166]....
        /*0ba4*/ 	.word	0x0000cd40
        /*0ba8*/ 	.word	0x00000000
        /*0bac*/ 	.word	0x00000078
        /*0bb0*/ 	.short	0x010a
        /*0bb2*/ 	.byte	0xff
	.zero		1


	//   ....[167]....
        /*0bb4*/ 	.word	0x0000cda0
        /*0bb8*/ 	.word	0x00000002
        /*0bbc*/ 	.word	0x00000080
        /*0bc0*/ 	.short	0x010a
        /*0bc2*/ 	.byte	0xff
	.zero		1


	//   ....[168]....
        /*0bc4*/ 	.word	0x0000cdf0
        /*0bc8*/ 	.word	0x00000000
        /*0bcc*/ 	.word	0x000000a0
        /*0bd0*/ 	.short	0x010a
        /*0bd2*/ 	.byte	0xff
	.zero		1


	//   ....[169]....
        /*0bd4*/ 	.word	0x0000ce50
        /*0bd8*/ 	.word	0x00000002
        /*0bdc*/ 	.word	0x00000050
        /*0be0*/ 	.short	0x010a
        /*0be2*/ 	.byte	0xff
	.zero		1


	//   ....[170]....
        /*0be4*/ 	.word	0x0000cea0
        /*0be8*/ 	.word	0x0000006e
        /*0bec*/ 	.word	0x000000c0
        /*0bf0*/ 	.short	0x010a
        /*0bf2*/ 	.byte	0xff
	.zero		1


	//   ....[171]....
        /*0bf4*/ 	.word	0x0000cef0
        /*0bf8*/ 	.word	0x00000002
        /*0bfc*/ 	.word	0x00000050
        /*0c00*/ 	.short	0x010a
        /*0c02*/ 	.byte	0xff
	.zero		1


	//   ....[172]....
        /*0c04*/ 	.word	0x0000cf40
        /*0c08*/ 	.word	0x00000000
        /*0c0c*/ 	.word	0x00000050
        /*0c10*/ 	.short	0x010a
        /*0c12*/ 	.byte	0xff
	.zero		1


	//   ....[173]....
        /*0c14*/ 	.word	0x0000cf90
        /*0c18*/ 	.word	0x00000000
        /*0c1c*/ 	.word	0x00000050
        /*0c20*/ 	.short	0x010a
        /*0c22*/ 	.byte	0xff
	.zero		1


	//   ....[174]....
        /*0c24*/ 	.word	0x0000cfe0
        /*0c28*/ 	.word	0x00000000
        /*0c2c*/ 	.word	0x00000050
        /*0c30*/ 	.short	0x010a
        /*0c32*/ 	.byte	0xff
	.zero		1


	//   ....[175]....
        /*0c34*/ 	.word	0x0000d030
        /*0c38*/ 	.word	0x00000000
        /*0c3c*/ 	.word	0x00000050
        /*0c40*/ 	.short	0x010a
        /*0c42*/ 	.byte	0xff
	.zero		1


	//   ....[176]....
        /*0c44*/ 	.word	0x0000d080
        /*0c48*/ 	.word	0x00000000
        /*0c4c*/ 	.word	0x00000050
        /*0c50*/ 	.short	0x010a
        /*0c52*/ 	.byte	0xff
	.zero		1


	//   ....[177]....
        /*0c54*/ 	.word	0x0000d0d0
        /*0c58*/ 	.word	0x00000000
        /*0c5c*/ 	.word	0x00000050
        /*0c60*/ 	.short	0x010a
        /*0c62*/ 	.byte	0xff
	.zero		1


	//----- nvinfo : EIATTR_NUM_MBARRIERS
	.align		4
.L_47:
        /*0c64*/ 	.byte	0x03, 0x38
        /*0c66*/ 	.short	0x0021


	//----- nvinfo : EIATTR_EXIT_INSTR_OFFSETS
	.align		4
        /*0c68*/ 	.byte	0x04, 0x1c
        /*0c6a*/ 	.short	(.L_49 - .L_48)


	//   ....[0]....
.L_48:
        /*0c6c*/ 	.word	0x00002c00


	//   ....[1]....
        /*0c70*/ 	.word	0x000030f0


	//   ....[2]....
        /*0c74*/ 	.word	0x00003150


	//   ....[3]....
        /*0c78*/ 	.word	0x000043b0


	//   ....[4]....
        /*0c7c*/ 	.word	0x00005ad0


	//   ....[5]....
        /*0c80*/ 	.word	0x00005b10


	//   ....[6]....
        /*0c84*/ 	.word	0x0000c0b0


	//   ....[7]....
        /*0c88*/ 	.word	0x0000c120


	//   ....[8]....
        /*0c8c*/ 	.word	0x0000c150


	//   ....[9]....
        /*0c90*/ 	.word	0x0000c1c0


	//----- nvinfo : EIATTR_MAX_THREADS
	.align		4
.L_49:
        /*0c94*/ 	.byte	0x04, 0x05
        /*0c96*/ 	.short	(.L_51 - .L_50)
.L_50:
        /*0c98*/ 	.word	0x00000100
        /*0c9c*/ 	.word	0x00000001
        /*0ca0*/ 	.word	0x00000001


	//----- nvinfo : EIATTR_CRS_STACK_SIZE
	.align		4
.L_51:
        /*0ca4*/ 	.byte	0x04, 0x1e
        /*0ca6*/ 	.short	(.L_53 - .L_52)
.L_52:
        /*0ca8*/ 	.word	0x00000000


	//----- nvinfo : EIATTR_CBANK_PARAM_SIZE
	.align		4
.L_53:
        /*0cac*/ 	.byte	0x03, 0x19
        /*0cae*/ 	.short	0x0800


	//----- nvinfo : EIATTR_PARAM_CBANK
	.align		4
        /*0cb0*/ 	.byte	0x04, 0x0a
        /*0cb2*/ 	.short	(.L_55 - .L_54)
	.align		4
.L_54:
        /*0cb4*/ 	.word	index@(.nv.constant0._ZN7cutlass13device_kernelINS_4gemm6kernel13GemmUniversalIN4cute5tupleIJiiiiEEENS1_10collective13CollectiveMmaINS1_35MainloopSm100TmaUmmaWarpSpecializedILi5ELi2ELi2ENS5_IJNS4_1CILi2EEENSA_ILi4EEENSA_ILi1EEEEEEEENS5_IJNSA_ILi256EEESG_NSA_ILi32EEEEEEfNS5_IJlSD_lEEEfSJ_NS4_8TiledMMAINS4_8MMA_AtomIJNS4_23SM100_MMA_TF32_2x1SM_SSINS_10tfloat32_tESN_fLi256ELi256ELNS4_4UMMA5MajorE0ELSP_0ELNSO_7ScaleInE0ELSQ_0EEEEEENS4_6LayoutINS5_IJSD_SD_SD_EEENS5_IJNSA_ILi0EEESV_SV_EEEEENS5_IJNS4_10UnderscoreESY_SY_EEEEENS4_28SM100_TMA_2SM_LOAD_MULTICASTENS4_14ComposedLayoutINS4_7SwizzleILi3ELi4ELi3EEENS4_18smem_ptr_flag_bitsILi32EEENST_INS5_IJNSA_ILi8EEESH_EEENS5_IJSH_SD_EEEEEEEvNS4_8identityENS4_18SM100_TMA_2SM_LOADES1B_vS1C_EENS_8epilogue10collective18CollectiveEpilogueINS1F_23Sm100TmaWarpSpecializedILi4ELi2ELi32ELb1ELb0EEEJNS5_IJNSA_ILi128EEESG_SH_EEENS5_IJNST_IS1K_SD_EENST_ISH_SD_EEEEEfSJ_fSJ_NS1F_6fusion15FusionCallbacksIS1J_NS1P_17LinearCombinationIffffLNS_15FloatRoundStyleE2EEES1L_S1O_JEEENS4_5SM1004TMEM4LOAD26SM100_TMEM_LOAD_32dp32b32xENS4_13SM90_TMA_LOADES1B_NS4_39AutoVectorizingCopyWithAssumedAlignmentILi128EEENS4_14SM90_TMA_STOREES1B_S21_S21_EEEvvEEEEvNT_6ParamsE)
        /*0cb8*/ 	.short	0x0380
        /*0cba*/ 	.short	0x0800


	//----- nvinfo : EIATTR_SW_WAR
	.align		4
.L_55:
        /*0cbc*/ 	.byte	0x04, 0x36
        /*0cbe*/ 	.short	(.L_57 - .L_56)
.L_56:
        /*0cc0*/ 	.word	0x00000008
.L_57:


//--------------------- .nv.callgraph             --------------------------
	.section	.nv.callgraph,"",@"SHT_CUDA_CALLGRAPH"
	.align	4
	.sectionentsize	8
	.align		4
        /*0000*/ 	.word	0x00000000
	.align		4
        /*0004*/ 	.word	0xffffffff
	.align		4
        /*0008*/ 	.word	index@(_ZN7cutlass13device_kernelINS_4gemm6kernel13GemmUniversalIN4cute5tupleIJiiiiEEENS1_10collective13CollectiveMmaINS1_35MainloopSm100TmaUmmaWarpSpecializedILi5ELi2ELi2ENS5_IJNS4_1CILi2EEENSA_ILi4EEENSA_ILi1EEEEEEEENS5_IJNSA_ILi256EEESG_NSA_ILi32EEEEEEfNS5_IJlSD_lEEEfSJ_NS4_8TiledMMAINS4_8MMA_AtomIJNS4_23SM100_MMA_TF32_2x1SM_SSINS_10tfloat32_tESN_fLi256ELi256ELNS4_4UMMA5MajorE0ELSP_0ELNSO_7ScaleInE0ELSQ_0EEEEEENS4_6LayoutINS5_IJSD_SD_SD_EEENS5_IJNSA_ILi0EEESV_SV_EEEEENS5_IJNS4_10UnderscoreESY_SY_EEEEENS4_28SM100_TMA_2SM_LOAD_MULTICASTENS4_14ComposedLayoutINS4_7SwizzleILi3ELi4ELi3EEENS4_18smem_ptr_flag_bitsILi32EEENST_INS5_IJNSA_ILi8EEESH_EEENS5_IJSH_SD_EEEEEEEvNS4_8identityENS4_18SM100_TMA_2SM_LOADES1B_vS1C_EENS_8epilogue10collective18CollectiveEpilogueINS1F_23Sm100TmaWarpSpecializedILi4ELi2ELi32ELb1ELb0EEEJNS5_IJNSA_ILi128EEESG_SH_EEENS5_IJNST_IS1K_SD_EENST_ISH_SD_EEEEEfSJ_fSJ_NS1F_6fusion15FusionCallbacksIS1J_NS1P_17LinearCombinationIffffLNS_15FloatRoundStyleE2EEES1L_S1O_JEEENS4_5SM1004TMEM4LOAD26SM100_TMEM_LOAD_32dp32b32xENS4_13SM90_TMA_LOADES1B_NS4_39AutoVectorizingCopyWithAssumedAlignmentILi128EEENS4_14SM90_TMA_STOREES1B_S21_S21_EEEvvEEEEvNT_6ParamsE)
	.align		4
        /*000c*/ 	.word	index@(__assertfail)
	.align		4
        /*0010*/ 	.word	0x00000000
	.align		4
        /*0014*/ 	.word	0xfffffffe
	.align		4
        /*0018*/ 	.word	0x00000000
	.align		4
        /*001c*/ 	.word	0xfffffffd
	.align		4
        /*0020*/ 	.word	0x00000000
	.align		4
        /*0024*/ 	.word	0xfffffffc


//--------------------- .nv.constant4             --------------------------
	.section	.nv.constant4,"a",@progbits
	.align	8
	.align		8
.nv.constant4:
        /*0000*/ 	.dword	__assertfail
	.align		8
        /*0008*/ 	.dword	__unnamed_1
	.align		8
        /*0010*/ 	.dword	__unnamed_2
	.align		8
        /*0018*/ 	.dword	_ZN40_INTERNAL_4728b6aa_4_k_cu_aa7f9160_171434cuda3std3__45__cpo5beginE
	.align		8
        /*0020*/ 	.dword	_ZN40_INTERNAL_4728b6aa_4_k_cu_aa7f9160_171434cuda3std3__45__cpo3endE
	.align		8
        /*0028*/ 	.dword	_ZN40_INTERNAL_4728b6aa_4_k_cu_aa7f9160_171434cuda3std3__45__cpo6cbeginE
	.align		8
        /*0030*/ 	.dword	_ZN40_INTERNAL_4728b6aa_4_k_cu_aa7f9160_171434cuda3std3__45__cpo4cendE
	.align		8
        /*0038*/ 	.dword	_ZN40_INTERNAL_4728b6aa_4_k_cu_aa7f9160_171434cuda3std3__442_GLOBAL__N__4728b6aa_4_k_cu_aa7f9160_171436ignoreE
	.align		8
        /*0040*/ 	.dword	_ZN40_INTERNAL_4728b6aa_4_k_cu_aa7f9160_171434cuda3std3__419piecewise_constructE
	.align		8
        /*0048*/ 	.dword	_ZN40_INTERNAL_4728b6aa_4_k_cu_aa7f9160_171434cuda3std3__48in_placeE
	.align		8
        /*0050*/ 	.dword	_ZN40_INTERNAL_4728b6aa_4_k_cu_aa7f9160_171434cuda3std6ranges3__45__cpo4swapE
	.align		8
        /*0058*/ 	.dword	_ZN40_INTERNAL_4728b6aa_4_k_cu_aa7f9160_171434cuda3std6ranges3__45__cpo9iter_moveE
	.align		8
        /*0060*/ 	.dword	_ZN40_INTERNAL_4728b6aa_4_k_cu_aa7f9160_171434cute7productE
	.align		8
        /*0068*/ 	.dword	_ZN40_INTERNAL_4728b6aa_4_k_cu_aa7f9160_171434cute1_E
	.align		8
        /*0070*/ 	.dword	$str$25
	.align		8
        /*0078*/ 	.dword	$str$26
	.align		8
        /*0080*/ 	.dword	$str$27
	.align		8
        /*0088*/ 	.dword	$str$28


//--------------------- .text._ZN7cutlass13device_kernelINS_4gemm6kernel13GemmUniversalIN4cute5tupleIJiiiiEEENS1_10collective13CollectiveMmaINS1_35MainloopSm100TmaUmmaWarpSpecializedILi5ELi2ELi2ENS5_IJNS4_1CILi2EEENSA_ILi4EEENSA_ILi1EEEEEEEENS5_IJNSA_ILi256EEESG_NSA_ILi32EEEEEEfNS5_IJlSD_lEEEfSJ_NS4_8TiledMMAINS4_8MMA_AtomIJNS4_23SM100_MMA_TF32_2x1SM_SSINS_10tfloat32_tESN_fLi256ELi256ELNS4_4UMMA5MajorE0ELSP_0ELNSO_7ScaleInE0ELSQ_0EEEEEENS4_6LayoutINS5_IJSD_SD_SD_EEENS5_IJNSA_ILi0EEESV_SV_EEEEENS5_IJNS4_10UnderscoreESY_SY_EEEEENS4_28SM100_TMA_2SM_LOAD_MULTICASTENS4_14ComposedLayoutINS4_7SwizzleILi3ELi4ELi3EEENS4_18smem_ptr_flag_bitsILi32EEENST_INS5_IJNSA_ILi8EEESH_EEENS5_IJSH_SD_EEEEEEEvNS4_8identityENS4_18SM100_TMA_2SM_LOADES1B_vS1C_EENS_8epilogue10collective18CollectiveEpilogueINS1F_23Sm100TmaWarpSpecializedILi4ELi2ELi32ELb1ELb0EEEJNS5_IJNSA_ILi128EEESG_SH_EEENS5_IJNST_IS1K_SD_EENST_ISH_SD_EEEEEfSJ_fSJ_NS1F_6fusion15FusionCallbacksIS1J_NS1P_17LinearCombinationIffffLNS_15FloatRoundStyleE2EEES1L_S1O_JEEENS4_5SM1004TMEM4LOAD26SM100_TMEM_LOAD_32dp32b32xENS4_13SM90_TMA_LOADES1B_NS4_39AutoVectorizingCopyWithAssumedAlignmentILi128EEENS4_14SM90_TMA_STOREES1B_S21_S21_EEEvvEEEEvNT_6ParamsE --------------------------
	.section	.text._ZN7cutlass13device_kernelINS_4gemm6kernel13GemmUniversalIN4cute5tupleIJiiiiEEENS1_10collective13CollectiveMmaINS1_35MainloopSm100TmaUmmaWarpSpecializedILi5ELi2ELi2ENS5_IJNS4_1CILi2EEENSA_ILi4EEENSA_ILi1EEEEEEEENS5_IJNSA_ILi256EEESG_NSA_ILi32EEEEEEfNS5_IJlSD_lEEEfSJ_NS4_8TiledMMAINS4_8MMA_AtomIJNS4_23SM100_MMA_TF32_2x1SM_SSINS_10tfloat32_tESN_fLi256ELi256ELNS4_4UMMA5MajorE0ELSP_0ELNSO_7ScaleInE0ELSQ_0EEEEEENS4_6LayoutINS5_IJSD_SD_SD_EEENS5_IJNSA_ILi0EEESV_SV_EEEEENS5_IJNS4_10UnderscoreESY_SY_EEEEENS4_28SM100_TMA_2SM_LOAD_MULTICASTENS4_14ComposedLayoutINS4_7SwizzleILi3ELi4ELi3EEENS4_18smem_ptr_flag_bitsILi32EEENST_INS5_IJNSA_ILi8EEESH_EEENS5_IJSH_SD_EEEEEEEvNS4_8identityENS4_18SM100_TMA_2SM_LOADES1B_vS1C_EENS_8epilogue10collective18CollectiveEpilogueINS1F_23Sm100TmaWarpSpecializedILi4ELi2ELi32ELb1ELb0EEEJNS5_IJNSA_ILi128EEESG_SH_EEENS5_IJNST_IS1K_SD_EENST_ISH_SD_EEEEEfSJ_fSJ_NS1F_6fusion15FusionCallbacksIS1J_NS1P_17LinearCombinationIffffLNS_15FloatRoundStyleE2EEES1L_S1O_JEEENS4_5SM1004TMEM4LOAD26SM100_TMEM_LOAD_32dp32b32xENS4_13SM90_TMA_LOADES1B_NS4_39AutoVectorizingCopyWithAssumedAlignmentILi128EEENS4_14SM90_TMA_STOREES1B_S21_S21_EEEvvEEEEvNT_6ParamsE,"ax",@progbits
	.align	128
.text._ZN7cutlass13device_kernelINS_4gemm6kernel13GemmUniversalIN4cute5tupleIJiiiiEEENS1_10collective13CollectiveMmaINS1_35MainloopSm100TmaUmmaWarpSpecializedILi5ELi2ELi2ENS5_IJNS4_1CILi2EEENSA_ILi4EEENSA_ILi1EEEEEEEENS5_IJNSA_ILi256EEESG_NSA_ILi32EEEEEEfNS5_IJlSD_lEEEfSJ_NS4_8TiledMMAINS4_8MMA_AtomIJNS4_23SM100_MMA_TF32_2x1SM_SSINS_10tfloat32_tESN_fLi256ELi256ELNS4_4UMMA5MajorE0ELSP_0ELNSO_7ScaleInE0ELSQ_0EEEEEENS4_6LayoutINS5_IJSD_SD_SD_EEENS5_IJNSA_ILi0EEESV_SV_EEEEENS5_IJNS4_10UnderscoreESY_SY_EEEEENS4_28SM100_TMA_2SM_LOAD_MULTICASTENS4_14ComposedLayoutINS4_7SwizzleILi3ELi4ELi3EEENS4_18smem_ptr_flag_bitsILi32EEENST_INS5_IJNSA_ILi8EEESH_EEENS5_IJSH_SD_EEEEEEEvNS4_8identityENS4_18SM100_TMA_2SM_LOADES1B_vS1C_EENS_8epilogue10collective18CollectiveEpilogueINS1F_23Sm100TmaWarpSpecializedILi4ELi2ELi32ELb1ELb0EEEJNS5_IJNSA_ILi128EEESG_SH_EEENS5_IJNST_IS1K_SD_EENST_ISH_SD_EEEEEfSJ_fSJ_NS1F_6fusion15FusionCallbacksIS1J_NS1P_17LinearCombinationIffffLNS_15FloatRoundStyleE2EEES1L_S1O_JEEENS4_5SM1004TMEM4LOAD26SM100_TMEM_LOAD_32dp32b32xENS4_13SM90_TMA_LOADES1B_NS4_39AutoVectorizingCopyWithAssumedAlignmentILi128EEENS4_14SM90_TMA_STOREES1B_S21_S21_EEEvvEEEEvNT_6ParamsE:
        .type           _ZN7cutlass13device_kernelINS_4gemm6kernel13GemmUniversalIN4cute5tupleIJiiiiEEENS1_10collective13CollectiveMmaINS1_35MainloopSm100TmaUmmaWarpSpecializedILi5ELi2ELi2ENS5_IJNS4_1CILi2EEENSA_ILi4EEENSA_ILi1EEEEEEEENS5_IJNSA_ILi256EEESG_NSA_ILi32EEEEEEfNS5_IJlSD_lEEEfSJ_NS4_8TiledMMAINS4_8MMA_AtomIJNS4_23SM100_MMA_TF32_2x1SM_SSINS_10tfloat32_tESN_fLi256ELi256ELNS4_4UMMA5MajorE0ELSP_0ELNSO_7ScaleInE0ELSQ_0EEEEEENS4_6LayoutINS5_IJSD_SD_SD_EEENS5_IJNSA_ILi0EEESV_SV_EEEEENS5_IJNS4_10UnderscoreESY_SY_EEEEENS4_28SM100_TMA_2SM_LOAD_MULTICASTENS4_14ComposedLayoutINS4_7SwizzleILi3ELi4ELi3EEENS4_18smem_ptr_flag_bitsILi32EEENST_INS5_IJNSA_ILi8EEESH_EEENS5_IJSH_SD_EEEEEEEvNS4_8identityENS4_18SM100_TMA_2SM_LOADES1B_vS1C_EENS_8epilogue10collective18CollectiveEpilogueINS1F_23Sm100TmaWarpSpecializedILi4ELi2ELi32ELb1ELb0EEEJNS5_IJNSA_ILi128EEESG_SH_EEENS5_IJNST_IS1K_SD_EENST_ISH_SD_EEEEEfSJ_fSJ_NS1F_6fusion15FusionCallbacksIS1J_NS1P_17LinearCombinationIffffLNS_15FloatRoundStyleE2EEES1L_S1O_JEEENS4_5SM1004TMEM4LOAD26SM100_TMEM_LOAD_32dp32b32xENS4_13SM90_TMA_LOADES1B_NS4_39AutoVectorizingCopyWithAssumedAlignmentILi128EEENS4_14SM90_TMA_STOREES1B_S21_S21_EEEvvEEEEvNT_6ParamsE,@function
        .size           _ZN7cutlass13device_kernelINS_4gemm6kernel13GemmUniversalIN4cute5tupleIJiiiiEEENS1_10collective13CollectiveMmaINS1_35MainloopSm100TmaUmmaWarpSpecializedILi5ELi2ELi2ENS5_IJNS4_1CILi2EEENSA_ILi4EEENSA_ILi1EEEEEEEENS5_IJNSA_ILi256EEESG_NSA_ILi32EEEEEEfNS5_IJlSD_lEEEfSJ_NS4_8TiledMMAINS4_8MMA_AtomIJNS4_23SM100_MMA_TF32_2x1SM_SSINS_10tfloat32_tESN_fLi256ELi256ELNS4_4UMMA5MajorE0ELSP_0ELNSO_7ScaleInE0ELSQ_0EEEEEENS4_6LayoutINS5_IJSD_SD_SD_EEENS5_IJNSA_ILi0EEESV_SV_EEEEENS5_IJNS4_10UnderscoreESY_SY_EEEEENS4_28SM100_TMA_2SM_LOAD_MULTICASTENS4_14ComposedLayoutINS4_7SwizzleILi3ELi4ELi3EEENS4_18smem_ptr_flag_bitsILi32EEENST_INS5_IJNSA_ILi8EEESH_EEENS5_IJSH_SD_EEEEEEEvNS4_8identityENS4_18SM100_TMA_2SM_LOADES1B_vS1C_EENS_8epilogue10collective18CollectiveEpilogueINS1F_23Sm100TmaWarpSpecializedILi4ELi2ELi32ELb1ELb0EEEJNS5_IJNSA_ILi128EEESG_SH_EEENS5_IJNST_IS1K_SD_EENST_ISH_SD_EEEEEfSJ_fSJ_NS1F_6fusion15FusionCallbacksIS1J_NS1P_17LinearCombinationIffffLNS_15FloatRoundStyleE2EEES1L_S1O_JEEENS4_5SM1004TMEM4LOAD26SM100_TMEM_LOAD_32dp32b32xENS4_13SM90_TMA_LOADES1B_NS4_39AutoVectorizingCopyWithAssumedAlignmentILi128EEENS4_14SM90_TMA_STOREES1B_S21_S21_EEEvvEEEEvNT_6ParamsE,(.L_x_238 - _ZN7cutlass13device_kernelINS_4gemm6kernel13GemmUniversalIN4cute5tupleIJiiiiEEENS1_10collective13CollectiveMmaINS1_35MainloopSm100TmaUmmaWarpSpecializedILi5ELi2ELi2ENS5_IJNS4_1CILi2EEENSA_ILi4EEENSA_ILi1EEEEEEEENS5_IJNSA_ILi256EEESG_NSA_ILi32EEEEEEfNS5_IJlSD_lEEEfSJ_NS4_8TiledMMAINS4_8MMA_AtomIJNS4_23SM100_MMA_TF32_2x1SM_SSINS_10tfloat32_tESN_fLi256ELi256ELNS4_4UMMA5MajorE0ELSP_0ELNSO_7ScaleInE0ELSQ_0EEEEEENS4_6LayoutINS5_IJSD_SD_SD_EEENS5_IJNSA_ILi0EEESV_SV_EEEEENS5_IJNS4_10UnderscoreESY_SY_EEEEENS4_28SM100_TMA_2SM_LOAD_MULTICASTENS4_14ComposedLayoutINS4_7SwizzleILi3ELi4ELi3EEENS4_18smem_ptr_flag_bitsILi32EEENST_INS5_IJNSA_ILi8EEESH_EEENS5_IJSH_SD_EEEEEEEvNS4_8identityENS4_18SM100_TMA_2SM_LOADES1B_vS1C_EENS_8epilogue10collective18CollectiveEpilogueINS1F_23Sm100TmaWarpSpecializedILi4ELi2ELi32ELb1ELb0EEEJNS5_IJNSA_ILi128EEESG_SH_EEENS5_IJNST_IS1K_SD_EENST_ISH_SD_EEEEEfSJ_fSJ_NS1F_6fusion15FusionCallbacksIS1J_NS1P_17LinearCombinationIffffLNS_15FloatRoundStyleE2EEES1L_S1O_JEEENS4_5SM1004TMEM4LOAD26SM100_TMEM_LOAD_32dp32b32xENS4_13SM90_TMA_LOADES1B_NS4_39AutoVectorizingCopyWithAssumedAlignmentILi128EEENS4_14SM90_TMA_STOREES1B_S21_S21_EEEvvEEEEvNT_6ParamsE)
        .other          _ZN7cutlass13device_kernelINS_4gemm6kernel13GemmUniversalIN4cute5tupleIJiiiiEEENS1_10collective13CollectiveMmaINS1_35MainloopSm100TmaUmmaWarpSpecializedILi5ELi2ELi2ENS5_IJNS4_1CILi2EEENSA_ILi4EEENSA_ILi1EEEEEEEENS5_IJNSA_ILi256EEESG_NSA_ILi32EEEEEEfNS5_IJlSD_lEEEfSJ_NS4_8TiledMMAINS4_8MMA_AtomIJNS4_23SM100_MMA_TF32_2x1SM_SSINS_10tfloat32_tESN_fLi256ELi256ELNS4_4UMMA5MajorE0ELSP_0ELNSO_7ScaleInE0ELSQ_0EEEEEENS4_6LayoutINS5_IJSD_SD_SD_EEENS5_IJNSA_ILi0EEESV_SV_EEEEENS5_IJNS4_10UnderscoreESY_SY_EEEEENS4_28SM100_TMA_2SM_LOAD_MULTICASTENS4_14ComposedLayoutINS4_7SwizzleILi3ELi4ELi3EEENS4_18smem_ptr_flag_bitsILi32EEENST_INS5_IJNSA_ILi8EEESH_EEENS5_IJSH_SD_EEEEEEEvNS4_8identityENS4_18SM100_TMA_2SM_LOADES1B_vS1C_EENS_8epilogue10collective18CollectiveEpilogueINS1F_23Sm100TmaWarpSpecializedILi4ELi2ELi32ELb1ELb0EEEJNS5_IJNSA_ILi128EEESG_SH_EEENS5_IJNST_IS1K_SD_EENST_ISH_SD_EEEEEfSJ_fSJ_NS1F_6fusion15FusionCallbacksIS1J_NS1P_17LinearCombinationIffffLNS_15FloatRoundStyleE2EEES1L_S1O_JEEENS4_5SM1004TMEM4LOAD26SM100_TMEM_LOAD_32dp32b32xENS4_13SM90_TMA_LOADES1B_NS4_39AutoVectorizingCopyWithAssumedAlignmentILi128EEENS4_14SM90_TMA_STOREES1B_S21_S21_EEEvvEEEEvNT_6ParamsE,@"STO_CUDA_ENTRY STV_DEFAULT"
_ZN7cutlass13device_kernelINS_4gemm6kernel13GemmUniversalIN4cute5tupleIJiiiiEEENS1_10collective13CollectiveMmaINS1_35MainloopSm100TmaUmmaWarpSpecializedILi5ELi2ELi2ENS5_IJNS4_1CILi2EEENSA_ILi4EEENSA_ILi1EEEEEEEENS5_IJNSA_ILi256EEESG_NSA_ILi32EEEEEEfNS5_IJlSD_lEEEfSJ_NS4_8TiledMMAINS4_8MMA_AtomIJNS4_23SM100_MMA_TF32_2x1SM_SSINS_10tfloat32_tESN_fLi256ELi256ELNS4_4UMMA5MajorE0ELSP_0ELNSO_7ScaleInE0ELSQ_0EEEEEENS4_6LayoutINS5_IJSD_SD_SD_EEENS5_IJNSA_ILi0EEESV_SV_EEEEENS5_IJNS4_10UnderscoreESY_SY_EEEEENS4_28SM100_TMA_2SM_LOAD_MULTICASTENS4_14ComposedLayoutINS4_7SwizzleILi3ELi4ELi3EEENS4_18smem_ptr_flag_bitsILi32EEENST_INS5_IJNSA_ILi8EEESH_EEENS5_IJSH_SD_EEEEEEEvNS4_8identityENS4_18SM100_TMA_2SM_LOADES1B_vS1C_EENS_8epilogue10collective18CollectiveEpilogueINS1F_23Sm100TmaWarpSpecializedILi4ELi2ELi32ELb1ELb0EEEJNS5_IJNSA_ILi128EEESG_SH_EEENS5_IJNST_IS1K_SD_EENST_ISH_SD_EEEEEfSJ_fSJ_NS1F_6fusion15FusionCallbacksIS1J_NS1P_17LinearCombinationIffffLNS_15FloatRoundStyleE2EEES1L_S1O_JEEENS4_5SM1004TMEM4LOAD26SM100_TMEM_LOAD_32dp32b32xENS4_13SM90_TMA_LOADES1B_NS4_39AutoVectorizingCopyWithAssumedAlignmentILi128EEENS4_14SM90_TMA_STOREES1B_S21_S21_EEEvvEEEEvNT_6ParamsE:
[----:B------:R-:W1:Y:S01]  /*0000*/  LDC R1, c[0x0][0x37c] ;  /* 0x0000df00ff017b82 */ /* 0x000e620000000800 */
[----:B------:R-:W2:Y:S01]  /*0010*/  S2R R103, SR_TID.X ;  /* 0x0000000000677919 */ /* 0x000ea20000002100 */
[----:B------:R-:W3:Y:S06]  /*0020*/  LDCU.64 UR8, c[0x0][0x890] ;  /* 0x00011200ff0877ac */ /* 0x000eec0008000a00 */
[----:B------:R-:W4:Y:S01]  /*0030*/  S2UR UR52, SR_CgaCtaId ;  /* 0x00000000003479c3 */ /* 0x000f220000008800 */
[----:B------:R-:W-:Y:S02]  /*0040*/  PRMT R87, RZ, 0x7610, R87 ;  /* 0x00007610ff577816 */ /* 0x000fe40000000057 */
[----:B------:R-:W-:-:S02]  /*0050*/  ELECT P0, URZ, PT ;  /* 0x0000000000ff782f */ /* 0x000fc40003800000 */
[----:B---3--:R-:W-:-:S04]  /*0060*/  ISETP.NE.U32.AND P1, PT, RZ, UR8, PT ;  /* 0x00000008ff007c0c */ /* 0x008fc8000bf25070 */
[----:B------:R-:W-:Y:S01]  /*0070*/  ISETP.NE.AND.EX P2, PT, RZ, UR9, PT, P1 ;  /* 0x00000009ff007c0c */ /* 0x000fe2000bf45310 */
[----:B----4-:R-:W-:Y:S02]  /*0080*/  ULOP3.LUT UR47, UR52, 0x1, URZ, 0xc0, !UPT ;  /* 0x00000001342f7892 */ /* 0x010fe4000f8ec0ff */
[----:B------:R-:W-:Y:S01]  /*0090*/  ULOP3.LUT UR48, UR52, 0x1, URZ, 0x3c, !UPT ;  /* 0x0000000134307892 */ /* 0x000fe2000f8e3cff */
[----:B--2---:R-:W-:-:S05]  /*00a0*/  SHF.R.U32.HI R88, RZ, 0x5, R103 ;  /* 0x00000005ff587819 */ /* 0x004fca0000011667 */
[----:B------:R-:W2:Y:S02]  /*00b0*/  SHFL.IDX PT, R0, R88, RZ, 0x1f ;  /* 0x00001fff58007589 */ /* 0x000ea400000e0000 */
[----:B--2---:R-:W-:Y:S02]  /*00c0*/  R2UR UR17, R0 ;  /* 0x00000000001172ca */ /* 0x004fe400000e0000 */
[----:B-1----:R-:W-:Y:S05]  /*00d0*/  @P2 BRA `(.L_x_0) ;  /* 0x0000000000302947 */ /* 0x002fea0003800000 */
[----:B------:R-:W1:Y:S02]  /*00e0*/  LDCU.64 UR4, c[0x0][0x888] ;  /* 0x00011100ff0477ac */ /* 0x000e640008000a00 */
[----:B-1----:R-:W-:-:S04]  /*00f0*/  UISETP.NE.U32.AND UP0, UPT, UR4, URZ, UPT ;  /* 0x000000ff0400728c */ /* 0x002fc8000bf05070 */
[----:B------:R-:W-:-:S09]  /*0100*/  UISETP.NE.AND.EX UP0, UPT, UR5, URZ, UPT, UP0 ;  /* 0x000000ff0500728c */ /* 0x000fd2000bf05300 */
[----:B------:R-:W-:Y:S05]  /*0110*/  BRA.U !UP0, `(.L_x_1) ;  /* 0x0000000108147547 */ /* 0x000fea000b800000 */
[----:B------:R-:W1:Y:S01]  /*0120*/  LDC.64 R2, c[0x0][0x888] ;  /* 0x00022200ff027b82 */ /* 0x000e620000000a00 */
[----:B------:R-:W1:Y:S02]  /*0130*/  LDCU.64 UR4, c[0x0][0x358] ;  /* 0x00006b00ff0477ac */ /* 0x000e640008000a00 */
[----:B-1----:R1:W5:Y:S01]  /*0140*/  LDG.E R45, desc[UR4][R2.64] ;  /* 0x00000004022d7981 */ /* 0x002362000c1e1900 */
[----:B------:R-:W-:Y:S01]  /*0150*/  HFMA2 R87, -RZ, RZ, 0, 5.9604644775390625e-08 ;  /* 0x00000001ff577431 */ /* 0x000fe200000001ff */
[----:B------:R-:W-:Y:S05]  /*0160*/  BRA `(.L_x_0) ;  /* 0x00000000000c7947 */ /* 0x000fea0003800000 */
.L_x_1:
[----:B------:R-:W1:Y:S01]  /*0170*/  LDCU UR4, c[0x0][0x880] ;  /* 0x00011000ff0477ac */ /* 0x000e620008000800 */
[----:B------:R-:W-:Y:S01]  /*0180*/  HFMA2 R87, -RZ, RZ, 0, 5.9604644775390625e-08 ;  /* 0x00000001ff577431 */ /* 0x000fe200000001ff */
[----:B-1----:R-:W-:-:S07]  /*0190*/  MOV R45, UR4 ;  /* 0x00000004002d7c02 */ /* 0x002fce0008000f00 */
.L_x_0:
[----:B------:R-:W2:Y:S02]  /*01a0*/  LDCU.64 UR4, c[0x0][0x8b0] ;  /* 0x00011600ff0477ac */ /* 0x000ea40008000a00 */
[----:B--2---:R-:W-:-:S04]  /*01b0*/  UISETP.NE.U32.AND UP0, UPT, UR4, URZ, UPT ;  /* 0x000000ff0400728c */ /* 0x004fc8000bf05070 */
[----:B------:R-:W-:-:S09]  /*01c0*/  UISETP.NE.AND.EX UP0, UPT, UR5, URZ, UPT, UP0 ;  /* 0x000000ff0500728c */ /* 0x000fd2000bf05300 */
[----:B------:R-:W-:Y:S05]  /*01d0*/  BRA.U UP0, `(.L_x_2) ;  /* 0x0000000100287547 */ /* 0x000fea000b800000 */
[----:B------:R-:W2:Y:S02]  /*01e0*/  LDCU.64 UR4, c[0x0][0x8a8] ;  /* 0x00011500ff0477ac */ /* 0x000ea40008000a00 */
[----:B--2---:R-:W-:-:S04]  /*01f0*/  UISETP.NE.U32.AND UP0, UPT, UR4, URZ, UPT ;  /* 0x000000ff0400728c */ /* 0x004fc8000bf05070 */
[----:B------:R-:W-:-:S09]  /*0200*/  UISETP.NE.AND.EX UP0, UPT, UR5, URZ, UPT, UP0 ;  /* 0x000000ff0500728c */ /* 0x000fd2000bf05300 */
[----:B------:R-:W-:Y:S05]  /*0210*/  BRA.U !UP0, `(.L_x_3) ;  /* 0x0000000108107547 */ /* 0x000fea000b800000 */
[----:B------:R-:W2:Y:S01]  /*0220*/  LDC.64 R38, c[0x0][0x8a8] ;  /* 0x00022a00ff267b82 */ /* 0x000ea20000000a00 */
[----:B------:R-:W2:Y:S02]  /*0230*/  LDCU.64 UR4, c[0x0][0x358] ;  /* 0x00006b00ff0477ac */ /* 0x000ea40008000a00 */
[----:B--2---:R2:W5:Y:S01]  /*0240*/  LDG.E R38, desc[UR4][R38.64] ;  /* 0x0000000426267981 */ /* 0x004562000c1e1900 */
[----:B------:R-:W-:Y:S05]  /*0250*/  BRA `(.L_x_2) ;  /* 0x0000000000087947 */ /* 0x000fea0003800000 */
.L_x_3:
[----:B------:R-:W2:Y:S02]  /*0260*/  LDCU UR4, c[0x0][0x8a0] ;  /* 0x00011400ff0477ac */ /* 0x000ea40008000800 */
[----:B--2---:R-:W-:Y:S02]  /*0270*/  MOV R38, UR4 ;  /* 0x0000000400267c02 */ /* 0x004fe40008000f00 */
.L_x_2:
[----:B------:R-:W-:Y:S01]  /*0280*/  IMAD.U32 R0, RZ, RZ, UR17 ;  /* 0x00000011ff007e24 */ /* 0x000fe2000f8e00ff */
[----:B------:R-:W-:Y:S04]  /*0290*/  BSSY.RECONVERGENT B0, `(.L_x_4) ;  /* 0x000000c000007945 */ /* 0x000fe80003800200 */
[C---:B------:R-:W-:Y:S02]  /*02a0*/  ISETP.NE.OR P3, PT, R0.reuse, 0x1, !P0 ;  /* 0x000000010000780c */ /* 0x040fe40004765670 */
[----:B------:R-:W-:-:S11]  /*02b0*/  ISETP.NE.OR P2, PT, R0, 0x3, !P0 ;  /* 0x000000030000780c */ /* 0x000fd60004745670 */
[----:B------:R-:W-:Y:S05]  /*02c0*/  @P3 BRA `(.L_x_5) ;  /* 0x0000000000203947 */ /* 0x000fea0003800000 */
[----:B------:R-:W3:Y:S02]  /*02d0*/  LDCU.64 UR4, c[0x0][0x348] ;  /* 0x00006900ff0477ac */ /* 0x000ee40008000a00 */
[----:B---3--:R-:W-:Y:S02]  /*02e0*/  UIADD3 UR6, UP1, UPT, UR4, 0x80, URZ ;  /* 0x0000008004067890 */ /* 0x008fe4000ff3e0ff */
[----:B------:R-:W-:Y:S02]  /*02f0*/  UIADD3 UR4, UP0, UPT, UR4, 0x180, URZ ;  /* 0x0000018004047890 */ /* 0x000fe4000ff1e0ff */
[----:B------:R-:W-:Y:S02]  /*0300*/  UIADD3.X UR7, UPT, UPT, URZ, UR5, URZ, UP1, !UPT ;  /* 0x00000005ff077290 */ /* 0x000fe40008ffe4ff */
[----:B------:R-:W-:-:S07]  /*0310*/  UIADD3.X UR5, UPT, UPT, URZ, UR5, URZ, UP0, !UPT ;  /* 0x00000005ff057290 */ /* 0x000fce00087fe4ff */
[----:B------:R3:W-:Y:S02]  /*0320*/  UTMACCTL.PF [UR6] ;  /* 0x00000000060079b9 */ /* 0x0007e40008040000 */
[----:B------:R3:W-:Y:S02]  /*0330*/  UTMACCTL.PF [UR4] ;  /* 0x00000000040079b9 */ /* 0x0007e40008040000 */
[----:B---3--:R-:W-:Y:S01]  /*0340*/  NOP ;  /* 0x0000000000007918 */ /* 0x008fe20000000000 */
.L_x_5:
[----:B------:R-:W-:Y:S05]  /*0350*/  BSYNC.RECONVERGENT B0 ;  /* 0x0000000000007941 */ /* 0x000fea0003800200 */
.L_x_4:
[----:B------:R-:W-:Y:S04]  /*0360*/  BSSY.RECONVERGENT B0, `(.L_x_6) ;  /* 0x000000a000007945 */ /* 0x000fe80003800200 */
        /* <DEDUP_REMOVED lines=9> */
.L_x_7:
[----:B------:R-:W-:Y:S05]  /*0400*/  BSYNC.RECONVERGENT B0 ;  /* 0x0000000000007941 */ /* 0x000fea0003800200 */
.L_x_6:
[----:B------:R-:W3:Y:S01]  /*0410*/  LDCU.64 UR4, c[0x0][0x888] ;  /* 0x00011100ff0477ac */ /* 0x000ee20008000a00 */
[----:B------:R-:W-:Y:S01]  /*0420*/  ISETP.NE.AND.EX P1, PT, RZ, UR9, PT, P1 ;  /* 0x00000009ff007c0c */ /* 0x000fe2000bf25310 */
[----:B------:R-:W-:Y:S01]  /*0430*/  UPLOP3.LUT UP4, UPT, UPT, UPT, UPT, 0x80, 0x8 ;  /* 0x000000000008789c */ /* 0x000fe20003f8f070 */
[----:B---3--:R-:W-:-:S04]  /*0440*/  ISETP.NE.U32.AND P2, PT, RZ, UR4, PT ;  /* 0x00000004ff007c0c */ /* 0x008fc8000bf45070 */
[----:B------:R-:W-:-:S13]  /*0450*/  ISETP.NE.AND.EX P2, PT, RZ, UR5, PT, P2 ;  /* 0x00000005ff007c0c */ /* 0x000fda000bf45320 */
[----:B------:R-:W-:Y:S05]  /*0460*/  @P2 BRA P1, `(.L_x_8) ;  /* 0x0000000000282947 */ /* 0x000fea0000800000 */
[----:B------:R-:W-:Y:S01]  /*0470*/  UISETP.NE.U32.AND UP0, UPT, UR8, URZ, UPT ;  /* 0x000000ff0800728c */ /* 0x000fe2000bf05070 */
[----:B-----5:R-:W-:Y:S01]  /*0480*/  FSETP.NEU.AND P1, PT, R45, RZ, PT ;  /* 0x000000ff2d00720b */ /* 0x020fe20003f2d000 */
[----:B------:R-:W-:Y:S02]  /*0490*/  UISETP.NE.U32.AND UP2, UPT, UR4, URZ, UPT ;  /* 0x000000ff0400728c */ /* 0x000fe4000bf45070 */
[----:B------:R-:W-:Y:S02]  /*04a0*/  UISETP.NE.AND.EX UP1, UPT, UR9, URZ, UPT, UP0 ;  /* 0x000000ff0900728c */ /* 0x000fe4000bf25300 */
[----:B------:R-:W-:-:S04]  /*04b0*/  UISETP.NE.AND.EX UP0, UPT, UR5, URZ, UPT, UP2 ;  /* 0x000000ff0500728c */ /* 0x000fc8000bf05320 */
[----:B------:R-:W-:-:S04]  /*04c0*/  USEL UR4, URZ, 0xffffffff, UP0 ;  /* 0xffffffffff047887 */ /* 0x000fc80008000000 */
[----:B------:R-:W-:Y:S01]  /*04d0*/  VOTEU.ANY UP0, P1 ;  /* 0x0000000000ff7886 */ /* 0x000fe20000800100 */
[----:B------:R-:W-:-:S04]  /*04e0*/  @!UP1 USEL UR4, URZ, 0xffffffff, UP0 ;  /* 0xffffffffff049887 */ /* 0x000fc80008000000 */
[----:B------:R-:W-:-:S04]  /*04f0*/  ULOP3.LUT UR4, UR4, 0x1, URZ, 0xc0, !UPT ;  /* 0x0000000104047892 */ /* 0x000fc8000f8ec0ff */
[----:B------:R-:W-:-:S11]  /*0500*/  UISETP.NE.U32.AND UP4, UPT, UR4, 0x1, UPT ;  /* 0x000000010400788c */ /* 0x000fd6000bf85070 */
.L_x_8:
[----:B------:R-:W3:Y:S01]  /*0510*/  SHFL.IDX PT, R0, R88, RZ, 0x1f ;  /* 0x00001fff58007589 */ /* 0x000ee200000e0000 */
[----:B------:R-:W-:-:S04]  /*0520*/  UISETP.NE.AND UP0, UPT, UR17, 0x2, UPT ;  /* 0x000000021100788c */ /* 0x000fc8000bf05270 */
[----:B------:R-:W-:Y:S02]  /*0530*/  UISETP.EQ.AND UP1, UPT, UR47, URZ, !UP0 ;  /* 0x000000ff2f00728c */ /* 0x000fe4000c722270 */
[----:B------:R-:W-:-:S04]  /*0540*/  USEL UR46, URZ, 0x1, UP0 ;  /* 0x00000001ff2e7887 */ /* 0x000fc80008000000 */
[----:B------:R-:W-:Y:S02]  /*0550*/  PLOP3.LUT P3, PT, P0, PT, UP1, 0x80, 0x8 ;  /* 0x000000000008781c */ /* 0x000fe4000076f018 */
[----:B---3--:R-:W-:-:S13]  /*0560*/  ISETP.NE.AND P1, PT, R0, RZ, PT ;  /* 0x000000ff0000720c */ /* 0x008fda0003f25270 */
[----:B------:R-:W-:Y:S05]  /*0570*/  @P1 BRA `(.L_x_9) ;  /* 0x00000000005c1947 */ /* 0x000fea0003800000 */
[----:B------:R-:W-:Y:S01]  /*0580*/  UMOV UR4, 0x400 ;  /* 0x0000040000047882 */ /* 0x000fe20000000000 */
[----:B------:R-:W-:Y:S01]  /*0590*/  UMOV UR8, 0x1 ;  /* 0x0000000100087882 */ /* 0x000fe20000000000 */
[----:B------:R-:W-:Y:S01]  /*05a0*/  UMOV UR6, 0x4 ;  /* 0x0000000400067882 */ /* 0x000fe20000000000 */
[----:B------:R-:W-:Y:S02]  /*05b0*/  ULEA UR4, UR52, UR4, 0x18 ;  /* 0x0000000434047291 */ /* 0x000fe4000f8ec0ff */
[----:B------:R-:W-:-:S04]  /*05c0*/  UIADD3 UR8, UPT, UPT, -UR8, 0x100000, URZ ;  /* 0x0010000008087890 */ /* 0x000fc8000fffe1ff */
[----:B------:R-:W-:Y:S02]  /*05d0*/  USHF.L.U32 UR9, UR8, 0xb, URZ ;  /* 0x0000000b08097899 */ /* 0x000fe400080006ff */
[----:B------:R-:W-:Y:S02]  /*05e0*/  USHF.L.U32 UR8, UR8, 0x1, URZ ;  /* 0x0000000108087899 */ /* 0x000fe400080006ff */
[----:B------:R-:W-:-:S04]  /*05f0*/  UIADD3 UR6, UPT, UPT, -UR6, 0x100000, URZ ;  /* 0x0010000006067890 */ /* 0x000fc8000fffe1ff */
[----:B------:R-:W-:Y:S02]  /*0600*/  USHF.L.U32 UR7, UR6, 0xb, URZ ;  /* 0x0000000b06077899 */ /* 0x000fe400080006ff */
[----:B------:R-:W-:Y:S01]  /*0610*/  USHF.L.U32 UR6, UR6, 0x1, URZ ;  /* 0x0000000106067899 */ /* 0x000fe200080006ff */
[----:B------:R-:W-:Y:S01]  /*0620*/  ELECT P1, URZ, PT ;  /* 0x0000000000ff782f */ /* 0x000fe20003820000 */
[----:B------:R-:W3:Y:S02]  /*0630*/  FENCE.VIEW.ASYNC.S ;  /* 0x00000000000073c6 */ /* 0x000ee40000000000 */
[----:B---3--:R3:W4:Y:S08]  /*0640*/  SYNCS.EXCH.64 URZ, [UR4], UR8 ;  /* 0x0000000804ff75b2 */ /* 0x0087300008000100 */
[----:B------:R3:W1:Y:S01]  /*0650*/  SYNCS.EXCH.64 URZ, [UR4+0x28], UR6 ;  /* 0x0000280604ff75b2 */ /* 0x0006620008000100 */
        /* <DEDUP_REMOVED lines=8> */
[----:B------:R-:W-:Y:S01]  /*06e0*/  NOP ;  /* 0x0000000000007918 */ /* 0x000fe20000000000 */
.L_x_9:
[----:B------:R-:W2:Y:S01]  /*06f0*/  SHFL.IDX PT, R0, R88, RZ, 0x1f ;  /* 0x00001fff58007589 */ /* 0x000ea200000e0000 */
[----:B------:R-:W-:Y:S01]  /*0700*/  NOP ;  /* 0x0000000000007918 */ /* 0x000fe20000000000 */
[----:B--2---:R-:W-:-:S13]  /*0710*/  ISETP.NE.AND P1, PT, R0, 0x1, PT ;  /* 0x000000010000780c */ /* 0x004fda0003f25270 */
[----:B------:R-:W-:Y:S05]  /*0720*/  @P1 BRA `(.L_x_10) ;  /* 0x0000000000541947 */ /* 0x000fea0003800000 */
[----:B---3--:R-:W-:Y:S01]  /*0730*/  UMOV UR4, 0x400 ;  /* 0x0000040000047882 */ /* 0x008fe20000000000 */
        /* <DEDUP_REMOVED lines=10> */
[----:B------:R-:W2:Y:S02]  /*07e0*/  FENCE.VIEW.ASYNC.S ;  /* 0x00000000000073c6 */ /* 0x000ea40000000000 */
[----:B--2---:R2:W3:Y:S08]  /*07f0*/  SYNCS.EXCH.64 URZ, [UR4+0x50], UR8 ;  /* 0x0000500804ff75b2 */ /* 0x0044f00008000100 */
        /* <DEDUP_REMOVED lines=8> */
.L_x_10:
[----:B------:R-:W4:Y:S01]  /*0880*/  SHFL.IDX PT, R0, R88, RZ, 0x1f ;  /* 0x00001fff58007589 */ /* 0x000f2200000e0000 */
[----:B------:R-:W-:Y:S01]  /*0890*/  NOP ;  /* 0x0000000000007918 */ /* 0x000fe20000000000 */
[----:B----4-:R-:W-:-:S13]  /*08a0*/  ISETP.NE.AND P1, PT, R0, 0x3, PT ;  /* 0x000000030000780c */ /* 0x010fda0003f25270 */
[----:B------:R-:W-:Y:S05]  /*08b0*/  @P1 BRA `(.L_x_11) ;  /* 0x00000000002c1947 */ /* 0x000fea0003800000 */
[----:B--23--:R-:W-:Y:S01]  /*08c0*/  UMOV UR6, 0x400 ;  /* 0x0000040000067882 */ /* 0x00cfe20000000000 */
[----:B------:R-:W-:Y:S01]  /*08d0*/  UMOV UR4, 0x20 ;  /* 0x0000002000047882 */ /* 0x000fe20000000000 */
[----:B------:R-:W-:Y:S02]  /*08e0*/  ULEA UR6, UR52, UR6, 0x18 ;  /* 0x0000000634067291 */ /* 0x000fe4000f8ec0ff */
[----:B------:R-:W-:-:S04]  /*08f0*/  UIADD3 UR4, UPT, UPT, -UR4, 0x100000, URZ ;  /* 0x0010000004047890 */ /* 0x000fc8000fffe1ff */
[----:B------:R-:W-:Y:S02]  /*0900*/  USHF.L.U32 UR5, UR4, 0xb, URZ ;  /* 0x0000000b04057899 */ /* 0x000fe400080006ff */
[----:B------:R-:W-:Y:S01]  /*0910*/  USHF.L.U32 UR4, UR4, 0x1, URZ ;  /* 0x0000000104047899 */ /* 0x000fe200080006ff */
[----:B------:R-:W-:Y:S01]  /*0920*/  ELECT P1, URZ, PT ;  /* 0x0000000000ff782f */ /* 0x000fe20003820000 */
[----:B------:R-:W2:Y:S10]  /*0930*/  FENCE.VIEW.ASYNC.S ;  /* 0x00000000000073c6 */ /* 0x000eb40000000000 */
[----:B--2---:R4:W2:Y:S01]  /*0940*/  SYNCS.EXCH.64 URZ, [UR6+0x90], UR4 ;  /* 0x0000900406ff75b2 */ /* 0x0048a20008000100 */
[----:B------:R4:W3:Y:S02]  /*0950*/  SYNCS.EXCH.64 URZ, [UR6+0x98], UR4 ;  /* 0x0000980406ff75b2 */ /* 0x0008e40008000100 */
[----:B----4-:R-:W-:Y:S01]  /*0960*/  NOP ;  /* 0x0000000000007918 */ /* 0x010fe20000000000 */
.L_x_11:
[----:B------:R-:W4:Y:S01]  /*0970*/  SHFL.IDX PT, R0, R88, RZ, 0x1f ;  /* 0x00001fff58007589 */ /* 0x000f2200000e0000 */
[----:B------:R-:W-:Y:S01]  /*0980*/  NOP ;  /* 0x0000000000007918 */ /* 0x000fe20000000000 */
[----:B----4-:R-:W-:-:S13]  /*0990*/  ISETP.NE.AND P1, PT, R0, 0x4, PT ;  /* 0x000000040000780c */ /* 0x010fda0003f25270 */
[----:B------:R-:W-:Y:S05]  /*09a0*/  @P1 BRA `(.L_x_12) ;  /* 0x0000000000481947 */ /* 0x000fea0003800000 */
[----:B--23--:R-:W-:Y:S01]  /*09b0*/  UMOV UR4, 0x720 ;  /* 0x0000072000047882 */ /* 0x00cfe20000000000 */
[----:B------:R-:W-:Y:S01]  /*09c0*/  UMOV UR6, 0x400 ;  /* 0x0000040000067882 */ /* 0x000fe20000000000 */
[----:B------:R-:W-:Y:S01]  /*09d0*/  USEL UR4, UR4, 0x620, UP4 ;  /* 0x0000062004047887 */ /* 0x000fe2000a000000 */
        /* <DEDUP_REMOVED lines=10> */
[----:B--2---:R4:W2:Y:S08]  /*0a80*/  SYNCS.EXCH.64 URZ, [UR6+0xa0], UR8 ;  /* 0x0000a00806ff75b2 */ /* 0x0048b00008000100 */
[----:B------:R4:W3:Y:S01]  /*0a90*/  SYNCS.EXCH.64 URZ, [UR6+0xb0], UR4 ;  /* 0x0000b00406ff75b2 */ /* 0x0008e20008000100 */
[----:B------:R4:W1:Y:S01]  /*0aa0*/  SYNCS.EXCH.64 URZ, [UR6+0xa8], UR8 ;  /* 0x0000a80806ff75b2 */ /* 0x0008620008000100 */
[----:B------:R4:W1:Y:S02]  /*0ab0*/  SYNCS.EXCH.64 URZ, [UR6+0xb8], UR4 ;  /* 0x0000b80406ff75b2 */ /* 0x0008640008000100 */
[----:B----4-:R-:W-:Y:S01]  /*0ac0*/  NOP ;  /* 0x0000000000007918 */ /* 0x010fe20000000000 */
.L_x_12:
[----:B------:R-:W4:Y:S01]  /*0ad0*/  SHFL.IDX PT, R0, R88, RZ, 0x1f ;  /* 0x00001fff58007589 */ /* 0x000f2200000e0000 */
[----:B------:R-:W-:Y:S01]  /*0ae0*/  NOP ;  /* 0x0000000000007918 */ /* 0x000fe20000000000 */
[----:B----4-:R-:W-:-:S13]  /*0af0*/  ISETP.NE.AND P1, PT, R0, 0x5, PT ;  /* 0x000000050000780c */ /* 0x010fda0003f25270 */
[----:B------:R-:W-:Y:S05]  /*0b00*/  @P1 BRA `(.L_x_13) ;  /* 0x0000000000441947 */ /* 0x000fea0003800000 */
[----:B--23--:R-:W-:Y:S01]  /*0b10*/  UMOV UR4, 0x400 ;  /* 0x0000040000047882 */ /* 0x00cfe20000000000 */
        /* <DEDUP_REMOVED lines=16> */
.L_x_13:
[----:B------:R-:W4:Y:S01]  /*0c20*/  SHFL.IDX PT, R0, R88, RZ, 0x1f ;  /* 0x00001fff58007589 */ /* 0x000f2200000e0000 */
[----:B------:R-:W-:Y:S01]  /*0c30*/  ISETP.NE.OR P0, PT, RZ, UR17, !P0 ;  /* 0x00000011ff007c0c */ /* 0x000fe2000c705670 */
        /* <DEDUP_REMOVED lines=12> */
[----:B------:R4:W3:Y:S01]  /*0d00*/  SYNCS.EXCH.64 URZ, [UR4+0xf0], UR6 ;  /* 0x0000f00604ff75b2 */ /* 0x0008e20008000100 */
[----:B------:R4:W1:Y:S01]  /*0d10*/  SYNCS.EXCH.64 URZ, [UR4+0xe8], UR6 ;  /* 0x0000e80604ff75b2 */ /* 0x0008620008000100 */
[----:B------:R4:W1:Y:S02]  /*0d20*/  SYNCS.EXCH.64 URZ, [UR4+0xf8], UR6 ;  /* 0x0000f80604ff75b2 */ /* 0x0008640008000100 */
[----:B----4-:R-:W-:Y:S01]  /*0d30*/  NOP ;  /* 0x0000000000007918 */ /* 0x010fe20000000000 */
.L_x_14:
[----:B------:R-:W-:Y:S01]  /*0d40*/  VOTEU.ALL UP0, P0 ;  /* 0x0000000000ff7886 */ /* 0x000fe20000000000 */
[----:B--23--:R-:W-:Y:S01]  /*0d50*/  UMOV UR4, 0x20 ;  /* 0x0000002000047882 */ /* 0x00cfe20000000000 */
[----:B------:R-:W2:Y:S01]  /*0d60*/  LDCU UR7, c[0x0][0x36c] ;  /* 0x00006d80ff0777ac */ /* 0x000ea20008000800 */
[----:B------:R-:W-:Y:S01]  /*0d70*/  NOP ;  /* 0x0000000000007918 */ /* 0x000fe20000000000 */
[----:B------:R-:W-:Y:S01]  /*0d80*/  LOP3.LUT R0, R103, 0x1f, RZ, 0xc0, !PT ;  /* 0x0000001f67007812 */ /* 0x000fe200078ec0ff */
[----:B------:R-:W-:Y:S01]  /*0d90*/  @!UP0 UMOV UR6, 0x400 ;  /* 0x0000040000068882 */ /* 0x000fe20000000000 */
[----:B------:R-:W-:-:S04]  /*0da0*/  @!UP0 UIADD3 UR4, UPT, UPT, -UR4, 0x100000, URZ ;  /* 0x0010000004048890 */ /* 0x000fc8000fffe1ff */
[----:B------:R-:W-:Y:S02]  /*0db0*/  @!UP0 USHF.L.U32 UR5, UR4, 0xb, URZ ;  /* 0x0000000b04058899 */ /* 0x000fe400080006ff */
[----:B------:R-:W-:Y:S02]  /*0dc0*/  @!UP0 USHF.L.U32 UR4, UR4, 0x1, URZ ;  /* 0x0000000104048899 */ /* 0x000fe400080006ff */
[----:B------:R-:W-:Y:S01]  /*0dd0*/  @!UP0 ULEA UR6, UR52, UR6, 0x18 ;  /* 0x0000000634068291 */ /* 0x000fe2000f8ec0ff */
[----:B------:R-:W-:Y:S01]  /*0de0*/  VOTEU.ALL UP0, P0 ;  /* 0x0000000000ff7886 */ /* 0x000fe20000000000 */
[----:B------:R-:W-:Y:S02]  /*0df0*/  UISETP.NE.AND UP5, UPT, UR17, URZ, UPT ;  /* 0x000000ff1100728c */ /* 0x000fe4000bfa5270 */
[----:B--2---:R-:W-:Y:S01]  /*0e00*/  UISETP.EQ.U32.AND UP6, UPT, UR7, 0x1, UPT ;  /* 0x000000010700788c */ /* 0x004fe2000bfc2070 */
[----:B------:R-:W2:Y:S07]  /*0e10*/  FENCE.VIEW.ASYNC.S ;  /* 0x00000000000073c6 */ /* 0x000eae0000000000 */
[----:B--2---:R2:W3:Y:S01]  /*0e20*/  @!UP0 SYNCS.EXCH.64 URZ, [UR6+0x100], UR4 ;  /* 0x0001000406ff85b2 */ /* 0x0044e20008000100 */
[----:B------:R-:W-:Y:S05]  /*0e30*/  BRA.U !UP6, `(.L_x_15) ;  /* 0x000000010e087547 */ /* 0x000fea000b800000 */
[----:B-1-3--:R-:W-:Y:S01]  /*0e40*/  UCGABAR_ARV ;  /* 0x00000000000079c7 */ /* 0x00afe20008000000 */
[----:B------:R-:W-:Y:S05]  /*0e50*/  BRA `(.L_x_16) ;  /* 0x0000000000047947 */ /* 0x000fea0003800000 */
.L_x_15:
[----:B-1-3--:R-:W-:Y:S01]  /*0e60*/  NOP ;  /* 0x0000000000007918 */ /* 0x00afe20000000000 */
.L_x_16:
[----:B------:R-:W1:Y:S01]  /*0e70*/  S2UR UR16, SR_CTAID.X ;  /* 0x00000000001079c3 */ /* 0x000e620000002500 */
[----:B------:R-:W-:-:S05]  /*0e80*/  CS2R.32 R90, SR_CgaSize ;  /* 0x00000000005a7805 */ /* 0x000fca0000008a00 */
[----:B------:R-:W-:-:S05]  /*0e90*/  IMAD R90, R90, -0xa0, RZ ;  /* 0xffffff605a5a7824 */ /* 0x000fca00078e02ff */
[----:B--2---:R-:W-:-:S14]  /*0ea0*/  R2UR UR5, R90 ;  /* 0x000000005a0572ca */ /* 0x004fdc00000e0000 */
[----:B------:R-:W2:Y:S01]  /*0eb0*/  LDCU UR5, c[0x0][UR5+0x2b0] ;  /* 0x00005600050577ac */ /* 0x000ea20008000800 */
[----:B------:R-:W-:-:S05]  /*0ec0*/  CS2R.32 R90, SR_CgaSize ;  /* 0x00000000005a7805 */ /* 0x000fca0000008a00 */
[----:B------:R-:W-:-:S05]  /*0ed0*/  IMAD R90, R90, -0xa0, RZ ;  /* 0xffffff605a5a7824 */ /* 0x000fca00078e02ff */
[----:B------:R-:W-:-:S14]  /*0ee0*/  R2UR UR4, R90 ;  /* 0x000000005a0472ca */ /* 0x000fdc00000e0000 */
[----:B------:R-:W3:Y:S01]  /*0ef0*/  LDCU UR4, c[0x0][UR4+0x2b4] ;  /* 0x00005680040477ac */ /* 0x000ee20008000800 */
[----:B------:R-:W4:Y:S01]  /*0f00*/  S2UR UR20, SR_CTAID.Y ;  /* 0x00000000001479c3 */ /* 0x000f220000002600 */
[----:B------:R-:W-:-:S05]  /*0f10*/  CS2R.32 R90, SR_CgaSize ;  /* 0x00000000005a7805 */ /* 0x000fca0000008a00 */
[----:B------:R-:W-:-:S05]  /*0f20*/  IMAD R90, R90, -0xa0, RZ ;  /* 0xffffff605a5a7824 */ /* 0x000fca00078e02ff */
[----:B------:R-:W-:-:S14]  /*0f30*/  R2UR UR7, R90 ;  /* 0x000000005a0772ca */ /* 0x000fdc00000e0000 */
[----:B------:R-:W3:Y:S01]  /*0f40*/  LDCU UR7, c[0x0][UR7+0x2a0] ;  /* 0x00005400070777ac */ /* 0x000ee20008000800 */
[----:B------:R-:W-:-:S05]  /*0f50*/  CS2R.32 R90, SR_CgaSize ;  /* 0x00000000005a7805 */ /* 0x000fca0000008a00 */
[----:B------:R-:W-:-:S05]  /*0f60*/  IMAD R90, R90, -0xa0, RZ ;  /* 0xffffff605a5a7824 */ /* 0x000fca00078e02ff */
[----:B------:R-:W-:-:S14]  /*0f70*/  R2UR UR8, R90 ;  /* 0x000000005a0872ca */ /* 0x000fdc00000e0000 */
[----:B------:R-:W3:Y:S01]  /*0f80*/  LDCU UR8, c[0x0][UR8+0x2a4] ;  /* 0x00005480080877ac */ /* 0x000ee20008000800 */
[----:B------:R-:W-:Y:S01]  /*0f90*/  UISETP.GT.U32.AND UP0, UPT, UR47, 0xffff, UPT ;  /* 0x0000ffff2f00788c */ /* 0x000fe2000bf04070 */
[----:B------:R-:W3:Y:S01]  /*0fa0*/  LDCU UR23, c[0x0][0xb24] ;  /* 0x00016480ff1777ac */ /* 0x000ee20008000800 */
[----:B------:R-:W3:Y:S01]  /*0fb0*/  LDCU UR45, c[0x0][0xb24] ;  /* 0x00016480ff2d77ac */ /* 0x000ee20008000800 */
[----:B-1----:R-:W-:Y:S01]  /*0fc0*/  I2FP.F32.U32 R3, UR16 ;  /* 0x0000001000037c45 */ /* 0x002fe20008201000 */
[----:B------:R-:W1:Y:S04]  /*0fd0*/  LDCU UR29, c[0x0][0xb30] ;  /* 0x00016600ff1d77ac */ /* 0x000e680008000800 */
[----:B--2---:R-:W-:Y:S01]  /*0fe0*/  FMUL R3, R3, UR5 ;  /* 0x0000000503037c20 */ /* 0x004fe20008400000 */
[----:B------:R-:W-:Y:S01]  /*0ff0*/  USHF.L.U32 UR22, UR52, 0x9, URZ ;  /* 0x0000000934167899 */ /* 0x000fe200080006ff */
[----:B----4-:R-:W-:Y:S01]  /*1000*/  I2FP.F32.U32 R2, UR20 ;  /* 0x0000001400027c45 */ /* 0x010fe20008201000 */
[----:B------:R-:W-:Y:S01]  /*1010*/  UMOV UR11, 0x55 ;  /* 0x00000055000b7882 */ /* 0x000fe20000000000 */
[----:B------:R-:W-:-:S02]  /*1020*/  USHF.L.U32 UR44, UR16, 0x7, URZ ;  /* 0x00000007102c7899 */ /* 0x000fc400080006ff */
[----:B------:R-:W2:Y:S01]  /*1030*/  F2I.U32.TRUNC.NTZ R3, R3 ;  /* 0x0000000300037305 */ /* 0x000ea2000020f000 */
[----:B------:R-:W-:Y:S01]  /*1040*/  USEL UR21, UR47, 0xffff, !UP0 ;  /* 0x0000ffff2f157887 */ /* 0x000fe2000c000000 */
[----:B---3--:R-:W-:-:S06]  /*1050*/  FMUL R2, R2, UR4 ;  /* 0x0000000402027c20 */ /* 0x008fcc0008400000 */
[----:B------:R-:W3:Y:S01]  /*1060*/  F2I.U32.TRUNC.NTZ R2, R2 ;  /* 0x0000000200027305 */ /* 0x000ee2000020f000 */
[----:B--2---:R-:W-:Y:S02]  /*1070*/  R2UR UR4, R3 ;  /* 0x00000000030472ca */ /* 0x004fe400000e0000 */
[----:B------:R-:W-:Y:S02]  /*1080*/  PRMT R3, RZ, 0x7610, R3 ;  /* 0x00007610ff037816 */ /* 0x000fe40000000003 */
[----:B---3--:R-:W-:Y:S02]  /*1090*/  R2UR UR6, R2 ;  /* 0x00000000020672ca */ /* 0x008fe400000e0000 */
[----:B------:R-:W-:-:S07]  /*10a0*/  PRMT R2, RZ, 0x7610, R2 ;  /* 0x00007610ff027816 */ /* 0x000fce0000000002 */
[----:B------:R-:W-:-:S04]  /*10b0*/  UIADD3 UR5, UPT, UPT, -UR4, URZ, URZ ;  /* 0x000000ff04057290 */ /* 0x000fc8000fffe1ff */
[----:B------:R-:W-:Y:S02]  /*10c0*/  UIMAD UR5, UR7, UR5, UR16 ;  /* 0x00000005070572a4 */ /* 0x000fe4000f8e0210 */
[----:B------:R-:W-:-:S04]  /*10d0*/  UIADD3 UR4, UPT, UPT, -UR6, URZ, URZ ;  /* 0x000000ff06047290 */ /* 0x000fc8000fffe1ff */
[----:B------:R-:W-:Y:S01]  /*10e0*/  IMAD.U32 R90, RZ, RZ, UR5 ;  /* 0x00000005ff5a7e24 */ /* 0x000fe2000f8e00ff */
[----:B------:R-:W-:-:S06]  /*10f0*/  UIMAD UR4, UR8, UR4, UR20 ;  /* 0x00000004080472a4 */ /* 0x000fcc000f8e0214 */
[----:B------:R-:W-:Y:S01]  /*1100*/  IMAD.U32 R89, RZ, RZ, UR4 ;  /* 0x00000004ff597e24 */ /* 0x000fe2000f8e00ff */
[----:B-1----:R-:W-:Y:S06]  /*1110*/  BRA.U UP5, `(.L_x_17) ;  /* 0x0000000105647547 */ /* 0x002fec000b800000 */
[----:B------:R-:W-:Y:S02]  /*1120*/  R2UR UR4, R90 ;  /* 0x000000005a0472ca */ /* 0x000fe400000e0000 */
[----:B------:R-:W-:-:S11]  /*1130*/  R2UR UR12, R89 ;  /* 0x00000000590c72ca */ /* 0x000fd600000e0000 */
[----:B------:R-:W-:Y:S02]  /*1140*/  UISETP.GT.U32.AND UP0, UPT, UR4, 0x1, UPT ;  /* 0x000000010400788c */ /* 0x000fe4000bf04070 */
[----:B------:R-:W-:Y:S02]  /*1150*/  ULOP3.LUT UR10, UR4, 0xfffffffe, URZ, 0xc0, !UPT ;  /* 0xfffffffe040a7892 */ /* 0x000fe4000f8ec0ff */
[----:B------:R-:W-:Y:S02]  /*1160*/  UISETP.NE.AND UP3, UPT, UR12, URZ, UP0 ;  /* 0x000000ff0c00728c */ /* 0x000fe40008765270 */
[----:B------:R-:W-:Y:S02]  /*1170*/  UISETP.NE.AND UP2, UPT, UR12, 0x1, UP0 ;  /* 0x000000010c00788c */ /* 0x000fe40008745270 */
[----:B------:R-:W-:Y:S02]  /*1180*/  UISETP.NE.AND UP1, UPT, UR12, 0x2, UP0 ;  /* 0x000000020c00788c */ /* 0x000fe40008725270 */
[----:B------:R-:W-:-:S02]  /*1190*/  UISETP.NE.AND UP0, UPT, UR12, 0x3, UP0 ;  /* 0x000000030c00788c */ /* 0x000fc40008705270 */
[----:B------:R-:W-:Y:S02]  /*11a0*/  USEL UR6, URZ, 0x1, UP3 ;  /* 0x00000001ff067887 */ /* 0x000fe40009800000 */
[----:B------:R-:W-:Y:S02]  /*11b0*/  USEL UR5, URZ, 0x4, UP2 ;  /* 0x00000004ff057887 */ /* 0x000fe40009000000 */
[----:B------:R-:W-:Y:S02]  /*11c0*/  USEL UR4, URZ, 0x10, UP1 ;  /* 0x00000010ff047887 */ /* 0x000fe40008800000 */
[----:B------:R-:W-:Y:S02]  /*11d0*/  USEL UR9, URZ, 0x40, UP0 ;  /* 0x00000040ff097887 */ /* 0x000fe40008000000 */
[----:B------:R-:W-:Y:S02]  /*11e0*/  USEL UR8, URZ, 0x2, UP3 ;  /* 0x00000002ff087887 */ /* 0x000fe40009800000 */
[----:B------:R-:W-:-:S02]  /*11f0*/  UIADD3 UR4, UPT, UPT, UR4, UR5, UR6 ;  /* 0x0000000504047290 */ /* 0x000fc4000fffe006 */
[----:B------:R-:W-:Y:S02]  /*1200*/  USEL UR6, URZ, 0x20, UP1 ;  /* 0x00000020ff067887 */ /* 0x000fe40008800000 */
[----:B------:R-:W-:Y:S02]  /*1210*/  USEL UR7, URZ, 0x8, UP2 ;  /* 0x00000008ff077887 */ /* 0x000fe40009000000 */
[----:B------:R-:W-:Y:S02]  /*1220*/  UIADD3 UR5, UPT, UPT, UR8, UR9, UR4 ;  /* 0x0000000908057290 */ /* 0x000fe4000fffe004 */
[----:B------:R-:W-:Y:S02]  /*1230*/  ULEA UR4, UR12, UR10, 0x1 ;  /* 0x0000000a0c047291 */ /* 0x000fe4000f8e08ff */
[----:B------:R-:W-:Y:S02]  /*1240*/  USEL UR8, URZ, 0x80, UP0 ;  /* 0x00000080ff087887 */ /* 0x000fe40008000000 */
[----:B------:R-:W-:-:S03]  /*1250*/  UIADD3 UR5, UPT, UPT, UR6, UR7, UR5 ;  /* 0x0000000706057290 */ /* 0x000fc6000fffe005 */
[----:B------:R-:W-:Y:S01]  /*1260*/  UMOV UR6, 0x3 ;  /* 0x0000000300067882 */ /* 0x000fe20000000000 */
[----:B------:R-:W-:Y:S02]  /*1270*/  UIADD3 UR5, UPT, UPT, UR5, UR8, URZ ;  /* 0x0000000805057290 */ /* 0x000fe4000fffe0ff */
[----:B------:R-:W-:-:S04]  /*1280*/  USHF.L.U32 UR4, UR6, UR4, URZ ;  /* 0x0000000406047299 */ /* 0x000fc800080006ff */
[----:B------:R-:W-:Y:S02]  /*1290*/  IMAD.U32 R3, RZ, RZ, UR5 ;  /* 0x00000005ff037e24 */ /* 0x000fe4000f8e00ff */
[----:B------:R-:W-:-:S07]  /*12a0*/  IMAD.U32 R2, RZ, RZ, UR4 ;  /* 0x00000004ff027e24 */ /* 0x000fce000f8e00ff */
.L_x_17:
[----:B------:R-:W1:Y:S01]  /*12b0*/  S2UR UR36, SR_CTAID.Z ;  /* 0x00000000002479c3 */ /* 0x000e620000002700 */
[----:B------:R-:W-:Y:S02]  /*12c0*/  UISETP.GE.AND UP0, UPT, UR23, 0x1, UPT ;  /* 0x000000011700788c */ /* 0x000fe4000bf06270 */
[----:B------:R-:W-:Y:S02]  /*12d0*/  ULOP3.LUT UR21, UR21, 0xffff, URZ, 0xc0, !UPT ;  /* 0x0000ffff15157892 */ /* 0x000fe4000f8ec0ff */
[----:B------:R-:W-:Y:S02]  /*12e0*/  UISETP.NE.AND UP3, UPT, UR17, 0x2, UPT ;  /* 0x000000021100788c */ /* 0x000fe4000bf65270 */
[----:B------:R-:W-:Y:S02]  /*12f0*/  ULOP3.LUT UR22, UR22, 0xc00, URZ, 0xc0, !UPT ;  /* 0x00000c0016167892 */ /* 0x000fe4000f8ec0ff */
[----:B------:R-:W-:Y:S02]  /*1300*/  ULOP3.LUT UR44, UR44, 0x80, URZ, 0xc0, !UPT ;  /* 0x000000802c2c7892 */ /* 0x000fe4000f8ec0ff */
[----:B------:R-:W-:Y:S01]  /*1310*/  USHF.L.U32 UR21, UR11, UR21, URZ ;  /* 0x000000150b157299 */ /* 0x000fe200080006ff */
[----:B------:R-:W-:Y:S11]  /*1320*/  BRA.U !UP0, `(.L_x_18) ;  /* 0x0000000108d47547 */ /* 0x000ff6000b800000 */
[----:B------:R-:W2:Y:S01]  /*1330*/  LDCU.128 UR12, c[0x0][0xb10] ;  /* 0x00016200ff0c77ac */ /* 0x000ea20008000c00 */
[----:B------:R-:W3:Y:S01]  /*1340*/  LDCU UR6, c[0x0][0x370] ;  /* 0x00006e00ff0677ac */ /* 0x000ee20008000800 */
[----:B------:R-:W4:Y:S01]  /*1350*/  LDCU UR5, c[0x0][0x374] ;  /* 0x00006e80ff0577ac */ /* 0x000f220008000800 */
[----:B------:R-:W1:Y:S01]  /*1360*/  LDCU UR28, c[0x0][0xb0c] ;  /* 0x00016180ff1c77ac */ /* 0x000e620008000800 */
[----:B------:R-:W1:Y:S01]  /*1370*/  LDCU UR4, c[0x0][0xb20] ;  /* 0x00016400ff0477ac */ /* 0x000e620008000800 */
[----:B------:R-:W1:Y:S01]  /*1380*/  LDCU.64 UR8, c[0x0][0xb28] ;  /* 0x00016500ff0877ac */ /* 0x000e620008000a00 */
[----:B--2---:R-:W-:Y:S02]  /*1390*/  UISETP.NE.AND UP0, UPT, UR14, 0x1, UPT ;  /* 0x000000010e00788c */ /* 0x004fe4000bf05270 */
[----:B----4-:R-:W-:Y:S02]  /*13a0*/  UIMAD.WIDE.U32 UR10, UR5, UR15, URZ ;  /* 0x0000000f050a72a5 */ /* 0x010fe4000f8e00ff */
[----:B---3--:R-:W-:-:S02]  /*13b0*/  UIMAD.WIDE.U32 UR24, UR6, UR12, URZ ;  /* 0x0000000c061872a5 */ /* 0x008fc4000f8e00ff */
[----:B-1----:R-:W-:Y:S02]  /*13c0*/  UISETP.NE.AND UP1, UPT, UR28, 0x1, UPT ;  /* 0x000000011c00788c */ /* 0x002fe4000bf25270 */
[----:B------:R-:W-:Y:S01]  /*13d0*/  UISETP.NE.AND UP2, UPT, UR23, 0x1, UPT ;  /* 0x000000011700788c */ /* 0x000fe2000bf45270 */
[----:B------:R-:W-:Y:S02]  /*13e0*/  UMOV UR10, UR11 ;  /* 0x0000000b000a7c82 */ /* 0x000fe40008000000 */
[----:B------:R-:W-:Y:S01]  /*13f0*/  UMOV UR24, UR25 ;  /* 0x0000001900187c82 */ /* 0x000fe20008000000 */
[----:B------:R-:W-:Y:S02]  /*1400*/  @UP0 USHF.R.U32.HI UR5, URZ, UR4, UR10 ;  /* 0x00000004ff050299 */ /* 0x000fe4000801160a */
[----:B------:R-:W-:Y:S02]  /*1410*/  UIMAD.WIDE.U32 UR26, UR20, UR15, URZ ;  /* 0x0000000f141a72a5 */ /* 0x000fe4000f8e00ff */
[----:B------:R-:W-:-:S02]  /*1420*/  UIMAD.WIDE.U32 UR10, UR5, UR8, URZ ;  /* 0x00000008050a72a5 */ /* 0x000fc4000f8e00ff */
[----:B------:R-:W-:Y:S02]  /*1430*/  @UP1 USHF.R.U32.HI UR6, URZ, UR13, UR24 ;  /* 0x0000000dff061299 */ /* 0x000fe40008011618 */
[----:B------:R-:W-:Y:S02]  /*1440*/  UIMAD.WIDE.U32 UR18, UR16, UR12, URZ ;  /* 0x0000000c101272a5 */ /* 0x000fe4000f8e00ff */
[----:B------:R-:W-:Y:S01]  /*1450*/  UIMAD.WIDE.U32 UR24, UR6, UR8, URZ ;  /* 0x00000008061872a5 */ /* 0x000fe2000f8e00ff */
[----:B------:R-:W-:Y:S01]  /*1460*/  UMOV UR26, UR27 ;  /* 0x0000001b001a7c82 */ /* 0x000fe20008000000 */
[----:B------:R-:W-:Y:S01]  /*1470*/  UMOV UR10, UR11 ;  /* 0x0000000b000a7c82 */ /* 0x000fe20008000000 */
[----:B------:R-:W-:Y:S02]  /*1480*/  USHF.R.U32.HI UR26, URZ, UR4, UR26 ;  /* 0x00000004ff1a7299 */ /* 0x000fe4000801161a */
[----:B------:R-:W-:Y:S02]  /*1490*/  @UP2 USHF.R.U32.HI UR5, URZ, UR9, UR10 ;  /* 0x00000009ff052299 */ /* 0x000fe4000801160a */
[----:B------:R-:W-:Y:S01]  /*14a0*/  UMOV UR7, UR25 ;  /* 0x0000001900077c82 */ /* 0x000fe20008000000 */
[----:B------:R-:W-:Y:S01]  /*14b0*/  UMOV UR18, UR19 ;  /* 0x0000001300127c82 */ /* 0x000fe20008000000 */
[----:B------:R-:W-:-:S02]  /*14c0*/  @UP2 USHF.R.U32.HI UR6, URZ, UR9, UR7 ;  /* 0x00000009ff062299 */ /* 0x000fc40008011607 */
[----:B------:R-:W-:Y:S02]  /*14d0*/  USHF.R.U32.HI UR13, URZ, UR13, UR18 ;  /* 0x0000000dff0d7299 */ /* 0x000fe40008011612 */
[----:B------:R-:W-:Y:S02]  /*14e0*/  USEL UR4, UR20, UR26, !UP0 ;  /* 0x0000001a14047287 */ /* 0x000fe4000c000000 */
[----:B------:R-:W-:Y:S02]  /*14f0*/  UIMAD UR7, UR5, UR23, URZ ;  /* 0x00000017050772a4 */ /* 0x000fe4000f8e02ff */
[----:B------:R-:W-:Y:S02]  /*1500*/  USEL UR5, UR16, UR13, !UP1 ;  /* 0x0000000d10057287 */ /* 0x000fe4000c800000 */
[----:B------:R-:W-:Y:S02]  /*1510*/  UIMAD UR12, UR6, UR23, URZ ;  /* 0x00000017060c72a4 */ /* 0x000fe4000f8e02ff */
[----:B------:R-:W-:-:S02]  /*1520*/  UISETP.GE.AND UP0, UPT, UR4, UR7, UPT ;  /* 0x000000070400728c */ /* 0x000fc4000bf06270 */
[----:B------:R-:W-:Y:S02]  /*1530*/  UIMAD.WIDE.U32 UR10, UR4, UR8, URZ ;  /* 0x00000008040a72a5 */ /* 0x000fe4000f8e00ff */
[----:B------:R-:W-:Y:S02]  /*1540*/  UISETP.GE.OR UP0, UPT, UR5, UR12, UP0 ;  /* 0x0000000c0500728c */ /* 0x000fe40008706670 */
[----:B------:R-:W-:Y:S02]  /*1550*/  UIMAD.WIDE.U32 UR12, UR5, UR8, URZ ;  /* 0x00000008050c72a5 */ /* 0x000fe4000f8e00ff */
[----:B------:R-:W-:Y:S01]  /*1560*/  UIADD3 UR10, UPT, UPT, -UR4, URZ, URZ ;  /* 0x000000ff040a7290 */ /* 0x000fe2000fffe1ff */
[----:B------:R-:W-:Y:S01]  /*1570*/  UMOV UR8, UR11 ;  /* 0x0000000b00087c82 */ /* 0x000fe20008000000 */
[----:B------:R-:W-:Y:S02]  /*1580*/  UIADD3 UR11, UPT, UPT, -UR5, URZ, URZ ;  /* 0x000000ff050b7290 */ /* 0x000fe4000fffe1ff */
[----:B------:R-:W-:-:S03]  /*1590*/  USHF.R.U32.HI UR8, URZ, UR9, UR8 ;  /* 0x00000009ff087299 */ /* 0x000fc60008011608 */
[----:B------:R-:W-:Y:S01]  /*15a0*/  @!UP0 UMOV UR7, UR13 ;  /* 0x0000000d00078c82 */ /* 0x000fe20008000000 */
[----:B------:R-:W-:Y:S02]  /*15b0*/  UIMAD UR20, UR14, UR10, UR20 ;  /* 0x0000000a0e1472a4 */ /* 0x000fe4000f8e0214 */
[----:B------:R-:W-:Y:S02]  /*15c0*/  USEL UR8, UR4, UR8, !UP2 ;  /* 0x0000000804087287 */ /* 0x000fe4000d000000 */
[----:B------:R-:W-:Y:S02]  /*15d0*/  @!UP0 USHF.R.U32.HI UR7, URZ, UR9, UR7 ;  /* 0x00000009ff078299 */ /* 0x000fe40008011607 */
[----:B------:R-:W-:Y:S02]  /*15e0*/  UIADD3 UR9, UPT, UPT, -UR8, URZ, URZ ;  /* 0x000000ff08097290 */ /* 0x000fe4000fffe1ff */
[----:B------:R-:W-:Y:S02]  /*15f0*/  @!UP0 USEL UR7, UR5, UR7, !UP2 ;  /* 0x0000000705078287 */ /* 0x000fe4000d000000 */
[----:B------:R-:W-:-:S02]  /*1600*/  UIMAD UR9, UR23, UR9, UR4 ;  /* 0x00000009170972a4 */ /* 0x000fc4000f8e0204 */
[----:B------:R-:W-:Y:S02]  /*1610*/  @!UP0 UIADD3 UR8, UPT, UPT, UR8, -UR7, URZ ;  /* 0x8000000708088290 */ /* 0x000fe4000fffe0ff */
[----:B------:R-:W-:Y:S02]  /*1620*/  @!UP0 UIMAD UR6, UR9, UR6, UR7 ;  /* 0x00000006090682a4 */ /* 0x000fe4000f8e0207 */
[----:B------:R-:W-:Y:S02]  /*1630*/  @!UP0 UIMAD UR4, UR8, UR23, UR5 ;  /* 0x00000017080482a4 */ /* 0x000fe4000f8e0205 */
[----:B------:R-:W-:Y:S02]  /*1640*/  UIMAD UR16, UR28, UR11, UR16 ;  /* 0x0000000b1c1072a4 */ /* 0x000fe4000f8e0210 */
[----:B------:R-:W-:Y:S01]  /*1650*/  UIMAD UR20, UR4, UR14, UR20 ;  /* 0x0000000e041472a4 */ /* 0x000fe2000f8e0214 */
[----:B------:R-:W-:Y:S02]  /*1660*/  @!UP0 UMOV UR5, UR6 ;  /* 0x0000000600058c82 */ /* 0x000fe40008000000 */
[----:B------:R-:W-:-:S12]  /*1670*/  UIMAD UR16, UR5, UR28, UR16 ;  /* 0x0000001c051072a4 */ /* 0x000fd8000f8e0210 */
.L_x_18:
[----:B------:R-:W-:-:S09]  /*1680*/  UISETP.NE.AND UP0, UPT, UR29, 0x1, UPT ;  /* 0x000000011d00788c */ /* 0x000fd2000bf05270 */
[----:B------:R-:W-:Y:S05]  /*1690*/  BRA.U UP0, `(.L_x_19) ;  /* 0x0000000100447547 */ /* 0x000fea000b800000 */
[----:B------:R-:W2:Y:S01]  /*16a0*/  LDCU.128 UR8, c[0x0][0xb10] ;  /* 0x00016200ff0877ac */ /* 0x000ea20008000c00 */
[----:B------:R-:W3:Y:S01]  /*16b0*/  LDCU UR12, c[0x0][0xb0c] ;  /* 0x00016180ff0c77ac */ /* 0x000ee20008000800 */
[----:B------:R-:W4:Y:S01]  /*16c0*/  LDCU UR13, c[0x0][0xb20] ;  /* 0x00016400ff0d77ac */ /* 0x000f220008000800 */
[----:B--2---:R-:W-:Y:S02]  /*16d0*/  UIMAD.WIDE.U32 UR6, UR16, UR8, URZ ;  /* 0x00000008100672a5 */ /* 0x004fe4000f8e00ff */
[----:B------:R-:W-:Y:S02]  /*16e0*/  UIMAD.WIDE.U32 UR4, UR20, UR11, URZ ;  /* 0x0000000b140472a5 */ /* 0x000fe4000f8e00ff */
[----:B---3--:R-:W-:Y:S02]  /*16f0*/  UISETP.NE.AND UP1, UPT, UR12, 0x1, UPT ;  /* 0x000000010c00788c */ /* 0x008fe4000bf25270 */
[----:B------:R-:W-:Y:S01]  /*1700*/  UISETP.NE.AND UP0, UPT, UR10, 0x1, UPT ;  /* 0x000000010a00788c */ /* 0x000fe2000bf05270 */
[----:B------:R-:W-:-:S02]  /*1710*/  UMOV UR6, UR7 ;  /* 0x0000000700067c82 */ /* 0x000fc40008000000 */
[----:B------:R-:W-:Y:S01]  /*1720*/  UMOV UR4, UR5 ;  /* 0x0000000500047c82 */ /* 0x000fe20008000000 */
[----:B------:R-:W-:Y:S02]  /*1730*/  USHF.R.U32.HI UR6, URZ, UR9, UR6 ;  /* 0x00000009ff067299 */ /* 0x000fe40008011606 */
[----:B----4-:R-:W-:Y:S02]  /*1740*/  USHF.R.U32.HI UR4, URZ, UR13, UR4 ;  /* 0x0000000dff047299 */ /* 0x010fe40008011604 */
[----:B------:R-:W-:Y:S02]  /*1750*/  USEL UR5, UR16, UR6, !UP1 ;  /* 0x0000000610057287 */ /* 0x000fe4000c800000 */
[----:B------:R-:W-:-:S04]  /*1760*/  USEL UR4, UR20, UR4, !UP0 ;  /* 0x0000000414047287 */ /* 0x000fc8000c000000 */
[----:B------:R-:W-:Y:S02]  /*1770*/  UIADD3 UR6, UPT, UPT, UR5, -UR4, URZ ;  /* 0x8000000405067290 */ /* 0x000fe4000fffe0ff */
[----:B------:R-:W-:Y:S02]  /*1780*/  UIADD3 UR4, UPT, UPT, -UR5, UR4, URZ ;  /* 0x0000000405047290 */ /* 0x000fe4000fffe1ff */
[----:B------:R-:W-:Y:S02]  /*1790*/  UIMAD UR20, UR6, UR10, UR20 ;  /* 0x0000000a061472a4 */ /* 0x000fe4000f8e0214 */
[----:B------:R-:W-:-:S12]  /*17a0*/  UIMAD UR16, UR4, UR12, UR16 ;  /* 0x0000000c041072a4 */ /* 0x000fd8000f8e0210 */
.L_x_19:
[----:B------:R-:W-:Y:S05]  /*17b0*/  BRA.U !UP6, `(.L_x_20) ;  /* 0x000000010e0c7547 */ /* 0x000fea000b800000 */
[----:B------:R-:W-:Y:S01]  /*17c0*/  UCGABAR_WAIT ;  /* 0x0000000000007dc7 */ /* 0x000fe20008000000 */
[----:B------:R-:W-:Y:S01]  /*17d0*/  CCTL.IVALL ;  /* 0x00000000ff00798f */ /* 0x000fe20002000000 */
[----:B------:R-:W-:Y:S05]  /*17e0*/  BRA `(.L_x_21) ;  /* 0x0000000000047947 */ /* 0x000fea0003800000 */
.L_x_20:
[----:B------:R-:W-:Y:S06]  /*17f0*/  BAR.SYNC.DEFER_BLOCKING 0x0 ;  /* 0x0000000000007b1d */ /* 0x000fec0000010000 */
.L_x_21:
[----:B------:R-:W-:Y:S05]  /*1800*/  BRA.U UP3, `(.L_x_22) ;  /* 0x0000001503047547 */ /* 0x000fea000b800000 */
[----:B------:R-:W2:Y:S01]  /*1810*/  LDCU UR6, c[0x0][0x38c] ;  /* 0x00007180ff0677ac */ /* 0x000ea20008000800 */
[----:B------:R-:W-:Y:S01]  /*1820*/  PLOP3.LUT P1, PT, PT, PT, UP4, 0x80, 0x8 ;  /* 0x000000000008781c */ /* 0x000fe20003f2f048 */
[----:B------:R-:W-:Y:S01]  /*1830*/  IMAD.MOV.U32 R12, RZ, RZ, 0x1 ;  /* 0x00000001ff0c7424 */ /* 0x000fe200078e00ff */
[----:B------:R-:W-:Y:S02]  /*1840*/  ISETP.NE.AND P2, PT, R0, RZ, P3 ;  /* 0x000000ff0000720c */ /* 0x000fe40001f45270 */
[----:B------:R-:W-:Y:S02]  /*1850*/  CS2R R10, SRZ ;  /* 0x00000000000a7805 */ /* 0x000fe4000001ff00 */
[----:B------:R-:W-:Y:S01]  /*1860*/  PLOP3.LUT P1, PT, P1, PT, PT, 0x8, 0x80 ;  /* 0x000000000080781c */ /* 0x000fe20000f2e170 */
[----:B------:R-:W-:Y:S01]  /*1870*/  IMAD.MOV.U32 R9, RZ, RZ, RZ ;  /* 0x000000ffff097224 */ /* 0x000fe200078e00ff */
[----:B------:R-:W3:Y:S01]  /*1880*/  LDCU UR38, c[0x0][0x370] ;  /* 0x00006e00ff2677ac */ /* 0x000ee20008000800 */
[----:B------:R-:W-:Y:S01]  /*1890*/  IMAD.MOV.U32 R8, RZ, RZ, 0x1 ;  /* 0x00000001ff087424 */ /* 0x000fe200078e00ff */
[----:B------:R-:W4:Y:S01]  /*18a0*/  LDCU.64 UR26, c[0x0][0x348] ;  /* 0x00006900ff1a77ac */ /* 0x000f220008000a00 */
[----:B------:R-:W-:Y:S01]  /*18b0*/  ULEA.HI UR42, UR22, UR44, URZ, 0x1b ;  /* 0x0000002c162a7291 */ /* 0x000fe2000f8fd8ff */
[----:B------:R-:W1:Y:S01]  /*18c0*/  LDCU UR37, c[0x0][0x374] ;  /* 0x00006e80ff2577ac */ /* 0x000e620008000800 */
[----:B--2---:R-:W-:-:S02]  /*18d0*/  UIADD3 UR5, UPT, UPT, UR6, 0x1f, URZ ;  /* 0x0000001f06057890 */ /* 0x004fc4000fffe0ff */
[----:B------:R-:W-:Y:S02]  /*18e0*/  UIADD3 UR47, UPT, UPT, UR6, 0x3e, URZ ;  /* 0x0000003e062f7890 */ /* 0x000fe4000fffe0ff */
[----:B------:R-:W-:Y:S01]  /*18f0*/  USHF.R.S32.HI UR4, URZ, 0x1f, UR5 ;  /* 0x0000001fff047899 */ /* 0x000fe20008011405 */
[----:B------:R-:W-:-:S03]  /*1900*/  UMOV UR7, URZ ;  /* 0x000000ff00077c82 */ /* 0x000fc60008000000 */
[----:B------:R-:W-:Y:S02]  /*1910*/  ULEA.HI UR4, UR4, UR5, URZ, 0x5 ;  /* 0x0000000504047291 */ /* 0x000fe4000f8f28ff */
[----:B------:R-:W-:Y:S02]  /*1920*/  UIADD3 UR5, UPT, UPT, UR6, -0x1, URZ ;  /* 0xffffffff06057890 */ /* 0x000fe4000fffe0ff */
[----:B------:R-:W-:Y:S02]  /*1930*/  USHF.R.S32.HI UR40, URZ, 0x5, UR4 ;  /* 0x00000005ff287899 */ /* 0x000fe40008011404 */
[----:B------:R-:W-:Y:S02]  /*1940*/  UISETP.GE.U32.AND UP1, UPT, UR5, -0x3f, UPT ;  /* 0xffffffc10500788c */ /* 0x000fe4000bf26070 */
[----:B------:R-:W-:-:S04]  /*1950*/  UISETP.LT.U32.AND UP0, UPT, UR40, 0x5, UPT ;  /* 0x000000052800788c */ /* 0x000fc8000bf01070 */
[----:B------:R-:W-:Y:S02]  /*1960*/  USEL UR39, UR40, 0x5, UP0 ;  /* 0x0000000528277887 */ /* 0x000fe40008000000 */
[----:B------:R-:W-:Y:S02]  /*1970*/  UISETP.NE.AND UP0, UPT, UR17, URZ, UPT ;  /* 0x000000ff1100728c */ /* 0x000fe4000bf05270 */
[----:B------:R-:W-:Y:S02]  /*1980*/  UIADD3 UR4, UPT, UPT, UR39, -0x1, URZ ;  /* 0xffffffff27047890 */ /* 0x000fe4000fffe0ff */
[----:B------:R-:W-:Y:S02]  /*1990*/  @UP1 UIADD3 UR4, UPT, UPT, UR39, URZ, URZ ;  /* 0x000000ff27041290 */ /* 0x000fe4000fffe0ff */
[----:B------:R-:W-:Y:S02]  /*19a0*/  USEL UR23, UR46, 0x2, UP0 ;  /* 0x000000022e177887 */ /* 0x000fe40008000000 */
[----:B------:R-:W-:-:S02]  /*19b0*/  UIADD3 UR43, UPT, UPT, UR40, -UR39, URZ ;  /* 0x80000027282b7290 */ /* 0x000fc4000fffe0ff */
[----:B------:R-:W-:Y:S02]  /*19c0*/  UIADD3 UR25, UPT, UPT, UR4, 0x1, URZ ;  /* 0x0000000104197890 */ /* 0x000fe4000fffe0ff */
[----:B-1-34-:R-:W-:-:S12]  /*19d0*/  UIADD3 UR41, UPT, UPT, -UR4, URZ, URZ ;  /* 0x000000ff04297290 */ /* 0x01afd8000fffe1ff */
.L_x_42:
[----:B------:R-:W-:Y:S01]  /*19e0*/  UISETP.NE.AND UP0, UPT, UR52, URZ, UPT ;  /* 0x000000ff3400728c */ /* 0x000fe2000bf05270 */
[----:B------:R-:W1:Y:S08]  /*19f0*/  S2UR UR52, SR_CgaCtaId ;  /* 0x00000000003479c3 */ /* 0x000e700000008800 */
[----:B------:R-:W-:Y:S05]  /*1a00*/  BRA.U UP0, `(.L_x_23) ;  /* 0x0000000100347547 */ /* 0x000fea000b800000 */
[----:B------:R-:W2:Y:S01]  /*1a10*/  S2R R0, SR_CgaCtaId ;  /* 0x0000000000007919 */ /* 0x000ea20000008800 */
[----:B------:R-:W-:-:S04]  /*1a20*/  MOV R2, 0x400 ;  /* 0x0000040000027802 */ /* 0x000fc80000000f00 */
[----:B--2---:R-:W-:Y:S02]  /*1a30*/  LEA R0, R0, R2, 0x18 ;  /* 0x0000000200007211 */ /* 0x004fe400078ec0ff */
[----:B------:R-:W-:-:S03]  /*1a40*/  SHF.L.U32 R2, R8, 0x1f, RZ ;  /* 0x0000001f08027819 */ /* 0x000fc600000006ff */
[----:B------:R-:W-:-:S04]  /*1a50*/  IMAD R0, R9, 0x8, R0 ;  /* 0x0000000809007824 */ /* 0x000fc800078e0200 */
[----:B------:R-:W2:Y:S02]  /*1a60*/  SYNCS.PHASECHK.TRANS64.TRYWAIT P0, [R0+URZ+0xf0], R2 ;  /* 0x0000f002000075a7 */ /* 0x000ea400080011ff */
[----:B--2---:R-:W-:Y:S05]  /*1a70*/  @!P0 BRA `(.L_x_24) ;  /* 0x000000a400d48947 */ /* 0x004fea0003800000 */
.L_x_184:
[----:B------:R-:W-:Y:S01]  /*1a80*/  VIADD R9, R9, 0x1 ;  /* 0x0000000109097836 */ /* 0x000fe20000000000 */
[----:B------:R2:W-:Y:S04]  /*1a90*/  SYNCS.ARRIVE.TRANS64.A1T0 RZ, [R0+URZ+0xe0], RZ ;  /* 0x0000e0ff00ff79a7 */ /* 0x0005e800081000ff */
[----:B------:R-:W-:-:S04]  /*1aa0*/  ISETP.NE.AND P0, PT, R9, 0x2, PT ;  /* 0x000000020900780c */ /* 0x000fc80003f05270 */
[----:B------:R-:W-:Y:S02]  /*1ab0*/  SEL R9, R9, RZ, P0 ;  /* 0x000000ff09097207 */ /* 0x000fe40000000000 */
[----:B--2---:R-:W-:-:S04]  /*1ac0*/  SEL R0, RZ, 0x1, P0 ;  /* 0x00000001ff007807 */ /* 0x004fc80000000000 */
[----:B------:R-:W-:-:S07]  /*1ad0*/  LOP3.LUT R8, R8, R0, RZ, 0x3c, !PT ;  /* 0x0000000008087212 */ /* 0x000fce00078e3cff */
.L_x_23:
[----:B------:R-:W-:Y:S01]  /*1ae0*/  UMOV UR6, 0x400 ;  /* 0x0000040000067882 */ /* 0x000fe20000000000 */
[----:B------:R-:W-:Y:S01]  /*1af0*/  SHF.L.U32 R0, R12, 0x1f, RZ ;  /* 0x0000001f0c007819 */ /* 0x000fe200000006ff */
[----:B-1----:R-:W-:Y:S02]  /*1b00*/  ULEA UR6, UR52, UR6, 0x18 ;  /* 0x0000000634067291 */ /* 0x002fe4000f8ec0ff */
[----:B------:R-:W-:Y:S02]  /*1b10*/  UISETP.GE.U32.AND UP0, UPT, UR47, 0x3f, UPT ;  /* 0x0000003f2f00788c */ /* 0x000fe4000bf06070 */
[----:B------:R-:W-:Y:S02]  /*1b20*/  ULEA UR4, UR7, UR6, 0x3 ;  /* 0x0000000607047291 */ /* 0x000fe4000f8e18ff */
[----:B------:R-:W-:Y:S01]  /*1b30*/  ULEA UR11, UR20, UR44, 0x8 ;  /* 0x0000002c140b7291 */ /* 0x000fe2000f8e40ff */
[----:B------:R-:W-:-:S06]  /*1b40*/  UMOV UR13, URZ ;  /* 0x000000ff000d7c82 */ /* 0x000fcc0008000000 */
[----:B------:R1:W2:Y:S01]  /*1b50*/  SYNCS.PHASECHK.TRANS64.TRYWAIT P0, [UR4+0x28], R0 ;  /* 0x00002800ff0075a7 */ /* 0x0002a20008001104 */
[----:B------:R-:W-:-:S04]  /*1b60*/  ULEA.HI UR4, UR16, UR16, URZ, 0x1 ;  /* 0x0000001010047291 */ /* 0x000fc8000f8f08ff */
[----:B------:R-:W-:-:S04]  /*1b70*/  USHF.L.U32 UR4, UR4, 0x7, URZ ;  /* 0x0000000704047899 */ /* 0x000fc800080006ff */
[----:B------:R-:W-:-:S04]  /*1b80*/  ULOP3.LUT UR35, UR4, 0xffffff00, URZ, 0xc0, !UPT ;  /* 0xffffff0004237892 */ /* 0x000fc8000f8ec0ff */
[----:B------:R-:W-:Y:S01]  /*1b90*/  UIADD3 UR35, UPT, UPT, UR42, UR35, URZ ;  /* 0x000000232a237290 */ /* 0x000fe2000fffe0ff */
[----:B------:R-:W-:Y:S11]  /*1ba0*/  BRA.U !UP0, `(.L_x_25) ;  /* 0x0000000108c47547 */ /* 0x000ff6000b800000 */
[----:B------:R-:W-:Y:S01]  /*1bb0*/  UMOV UR16, UR41 ;  /* 0x0000002900107c82 */ /* 0x000fe20008000000 */
[----:B------:R-:W-:Y:S01]  /*1bc0*/  UMOV UR4, UR7 ;  /* 0x0000000700047c82 */ /* 0x000fe20008000000 */
[----:B------:R-:W-:-:S05]  /*1bd0*/  UMOV UR34, URZ ;  /* 0x000000ff00227c82 */ /* 0x000fca0008000000 */
.L_x_31:
[----:B------:R-:W-:Y:S01]  /*1be0*/  ULEA UR33, UR4, UR6, 0x3 ;  /* 0x0000000604217291 */ /* 0x000fe2000f8e18ff */
[----:B------:R-:W-:Y:S01]  /*1bf0*/  @P3 MOV R2, 0x10000 ;  /* 0x0001000000023802 */ /* 0x000fe20000000f00 */
[----:B--234-:R-:W-:Y:S10]  /*1c00*/  @P0 BRA `(.L_x_26) ;  /* 0x00000000000c0947 */ /* 0x01cff40003800000 */
[----:B------:R-:W-:-:S04]  /*1c10*/  SHF.L.U32 R3, R12, 0x1f, RZ ;  /* 0x0000001f0c037819 */ /* 0x000fc800000006ff */
[----:B------:R-:W2:Y:S02]  /*1c20*/  SYNCS.PHASECHK.TRANS64.TRYWAIT P0, [UR33+0x28], R3 ;  /* 0x00002803ff0075a7 */ /* 0x000ea40008001121 */
[----:B--2---:R-:W-:Y:S05]  /*1c30*/  @!P0 BRA `(.L_x_27) ;  /* 0x000000a400788947 */ /* 0x004fea0003800000 */
.L_x_26:
[----:B------:R2:W-:Y:S01]  /*1c40*/  @P3 SYNCS.ARRIVE.TRANS64 RZ, [UR33], R2 ;  /* 0x00000002ffff39a7 */ /* 0x0005e20008000021 */
[----:B------:R-:W-:Y:S02]  /*1c50*/  ULOP3.LUT UR5, UR23, 0x2, URZ, 0xfc, !UPT ;  /* 0x0000000217057892 */ /* 0x000fe4000f8efcff */
[----:B------:R-:W-:Y:S02]  /*1c60*/  UIADD3 UR16, UPT, UPT, UR16, 0x1, URZ ;  /* 0x0000000110107890 */ /* 0x000fe4000fffe0ff */
[----:B------:R-:W-:Y:S02]  /*1c70*/  UISETP.NE.AND UP0, UPT, UR5, 0x2, UPT ;  /* 0x000000020500788c */ /* 0x000fe4000bf05270 */
[----:B------:R-:W-:-:S07]  /*1c80*/  UISETP.NE.AND UP2, UPT, UR16, 0x1, UPT ;  /* 0x000000011000788c */ /* 0x000fce000bf45270 */
[----:B------:R-:W-:Y:S05]  /*1c90*/  BRA.U UP0, `(.L_x_28) ;  /* 0x0000000100047547 */ /* 0x000fea000b800000 */
[----:B------:R-:W-:Y:S05]  /*1ca0*/  BPT.TRAP 0x1 ;  /* 0x000000040000795c */ /* 0x000fea0000300000 */
.L_x_28:
[----:B------:R-:W-:Y:S04]  /*1cb0*/  BSSY.RECONVERGENT B0, `(.L_x_29) ;  /* 0x0000003000007945 */ /* 0x000fe80003800200 */
[----:B------:R-:W-:Y:S05]  /*1cc0*/  @!P2 BRA `(.L_x_30) ;  /* 0x000000000004a947 */ /* 0x000fea0003800000 */
[----:B------:R-:W-:Y:S05]  /*1cd0*/  BPT.TRAP 0x1 ;  /* 0x000000040000795c */ /* 0x000fea0000300000 */
.L_x_30:
[----:B------:R-:W-:Y:S05]  /*1ce0*/  BSYNC.RECONVERGENT B0 ;  /* 0x0000000000007941 */ /* 0x000fea0003800200 */
.L_x_29:
[----:B------:R-:W-:Y:S02]  /*1cf0*/  UIADD3 UR5, UPT, UPT, UR4, 0x1, URZ ;  /* 0x0000000104057890 */ /* 0x000fe4000fffe0ff */
[----:B------:R-:W-:Y:S02]  /*1d00*/  UIADD3 UR14, UP1, UPT, UR26, 0x80, URZ ;  /* 0x000000801a0e7890 */ /* 0x000fe4000ff3e0ff */
[----:B------:R-:W-:Y:S02]  /*1d10*/  UISETP.NE.AND UP0, UPT, UR5, 0x5, UPT ;  /* 0x000000050500788c */ /* 0x000fe4000bf05270 */
[----:B------:R-:W-:Y:S02]  /*1d20*/  ULOP3.LUT UR33, UR33, 0xfefffff8, URZ, 0xc0, !UPT ;  /* 0xfefffff821217892 */ /* 0x000fe4000f8ec0ff */
[----:B------:R-:W-:Y:S02]  /*1d30*/  USEL UR8, URZ, 0x1, UP0 ;  /* 0x00000001ff087887 */ /* 0x000fe40008000000 */
[----:B------:R-:W-:-:S02]  /*1d40*/  USEL UR7, UR5, URZ, UP0 ;  /* 0x000000ff05077287 */ /* 0x000fc40008000000 */
[----:B------:R-:W-:Y:S02]  /*1d50*/  UIADD3.X UR15, UPT, UPT, URZ, UR27, URZ, UP1, !UPT ;  /* 0x0000001bff0f7290 */ /* 0x000fe40008ffe4ff */
[----:B------:R-:W-:Y:S01]  /*1d60*/  ULEA UR5, UR7, UR6, 0x3 ;  /* 0x0000000607057291 */ /* 0x000fe2000f8e18ff */
[----:B------:R-:W-:Y:S01]  /*1d70*/  LOP3.LUT R12, R12, UR8, RZ, 0x3c, !PT ;  /* 0x000000080c0c7c12 */ /* 0x000fe2000f8e3cff */
[----:B------:R-:W-:Y:S02]  /*1d80*/  USHF.L.U32 UR8, UR4, 0xe, URZ ;  /* 0x0000000e04087899 */ /* 0x000fe400080006ff */
[----:B------:R-:W-:Y:S01]  /*1d90*/  UIADD3 UR4, UP0, UPT, UR26, 0x180, URZ ;  /* 0x000001801a047890 */ /* 0x000fe2000ff1e0ff */
[----:B-1----:R-:W-:Y:S01]  /*1da0*/  SHF.L.U32 R0, R12, 0x1f, RZ ;  /* 0x0000001f0c007819 */ /* 0x002fe200000006ff */
[----:B------:R-:W-:Y:S02]  /*1db0*/  ULEA UR32, UR22, UR8, 0x2 ;  /* 0x0000000816207291 */ /* 0x000fe4000f8e10ff */
[----:B------:R-:W-:Y:S01]  /*1dc0*/  UPRMT UR13, URZ, 0x5410, UR21 ;  /* 0x00005410ff0d7896 */ /* 0x000fe20008000015 */
[----:B------:R3:W4:Y:S01]  /*1dd0*/  SYNCS.PHASECHK.TRANS64.TRYWAIT P0, [UR5+0x28], R0 ;  /* 0x00002800ff0075a7 */ /* 0x0007220008001105 */
[----:B------:R-:W-:-:S02]  /*1de0*/  UIADD3 UR32, UPT, UPT, UR6, 0x10800, UR32 ;  /* 0x0001080006207890 */ /* 0x000fc4000fffe020 */
[----:B------:R-:W-:Y:S02]  /*1df0*/  UIADD3 UR8, UPT, UPT, UR6, 0x24800, UR8 ;  /* 0x0002480006087890 */ /* 0x000fe4000fffe008 */
[----:B------:R-:W-:Y:S01]  /*1e00*/  UIADD3.X UR5, UPT, UPT, URZ, UR27, URZ, UP0, !UPT ;  /* 0x0000001bff057290 */ /* 0x000fe200087fe4ff */
[----:B------:R-:W-:Y:S01]  /*1e10*/  UMOV UR18, 0x0 ;  /* 0x0000000000127882 */ /* 0x000fe20000000000 */
[----:B------:R-:W-:Y:S01]  /*1e20*/  UMOV UR19, 0x10000000 ;  /* 0x1000000000137882 */ /* 0x000fe20000000000 */
[----:B------:R-:W-:Y:S01]  /*1e30*/  UMOV UR10, UR34 ;  /* 0x00000022000a7c82 */ /* 0x000fe20008000000 */
[----:B------:R-:W-:Y:S01]  /*1e40*/  UMOV UR12, UR36 ;  /* 0x00000024000c7c82 */ /* 0x000fe20008000000 */
[----:B------:R-:W-:Y:S01]  /*1e50*/  UMOV UR9, UR33 ;  /* 0x0000002100097c82 */ /* 0x000fe20008000000 */
[----:B------:R1:W-:Y:S03]  /*1e60*/  UTMALDG.3D.MULTICAST.2CTA [UR32], [UR14], UR13, desc[UR18] ;  /* 0x000012200e0073b4 */ /* 0x0003e6000821180d */
[----:B------:R2:W-:Y:S01]  /*1e70*/  UTMALDG.3D.2CTA [UR8], [UR4], desc[UR18] ;  /* 0x00001208040075b4 */ /* 0x0005e20008211000 */
[----:B-1----:R-:W-:Y:S01]  /*1e80*/  UIADD3 UR34, UPT, UPT, UR34, 0x20, URZ ;  /* 0x0000002022227890 */ /* 0x002fe2000fffe0ff */
[----:B------:R-:W-:Y:S01]  /*1e90*/  UMOV UR13, UR25 ;  /* 0x00000019000d7c82 */ /* 0x000fe20008000000 */
[----:B--2---:R-:W-:Y:S01]  /*1ea0*/  UMOV UR4, UR7 ;  /* 0x0000000700047c82 */ /* 0x004fe20008000000 */
[----:B------:R-:W-:Y:S09]  /*1eb0*/  BRA.U UP2, `(.L_x_31) ;  /* 0xfffffffd02487547 */ /* 0x000ff2000b83ffff */
.L_x_25:
[----:B------:R-:W-:Y:S01]  /*1ec0*/  ULEA UR4, UR7, UR6, 0x3 ;  /* 0x0000000607047291 */ /* 0x000fe2000f8e18ff */
[----:B-1-3--:R-:W-:Y:S01]  /*1ed0*/  SHF.L.U32 R0, R12, 0x1f, RZ ;  /* 0x0000001f0c007819 */ /* 0x00afe200000006ff */
[----:B------:R-:W-:Y:S01]  /*1ee0*/  @!P1 SYNCS.ARRIVE.TRANS64.A1T0 RZ, [UR6+0x98], RZ ;  /* 0x000098ffffff99a7 */ /* 0x000fe20008100006 */
[----:B------:R-:W-:-:S06]  /*1ef0*/  UISETP.GT.AND UP0, UPT, UR40, UR39, UPT ;  /* 0x000000272800728c */ /* 0x000fcc000bf04270 */
[----:B--2-4-:R1:W2:Y:S03]  /*1f00*/  SYNCS.PHASECHK.TRANS64.TRYWAIT P0, [UR4+0x28], R0 ;  /* 0x00002800ff0075a7 */ /* 0x0142a60008001104 */
[----:B------:R-:W-:Y:S05]  /*1f10*/  BRA.U !UP0, `(.L_x_32) ;  /* 0x0000000108c47547 */ /* 0x000fea000b800000 */
[----:B------:R-:W-:Y:S01]  /*1f20*/  UIADD3 UR24, UPT, UPT, UR43, UR13, URZ ;  /* 0x0000000d2b187290 */ /* 0x000fe2000fffe0ff */
[----:B------:R-:W-:-:S11]  /*1f30*/  UMOV UR4, UR7 ;  /* 0x0000000700047c82 */ /* 0x000fd60008000000 */
.L_x_38:
[----:B------:R-:W-:Y:S01]  /*1f40*/  ULEA UR17, UR4, UR6, 0x3 ;  /* 0x0000000604117291 */ /* 0x000fe2000f8e18ff */
[----:B--2---:R-:W-:Y:S01]  /*1f50*/  @P3 MOV R2, 0x10000 ;  /* 0x0001000000023802 */ /* 0x004fe20000000f00 */
[----:B--2-4-:R-:W-:Y:S10]  /*1f60*/  @P0 BRA `(.L_x_33) ;  /* 0x00000000000c0947 */ /* 0x014ff40003800000 */
[----:B------:R-:W-:-:S04]  /*1f70*/  SHF.L.U32 R3, R12, 0x1f, RZ ;  /* 0x0000001f0c037819 */ /* 0x000fc800000006ff */
[----:B------:R-:W2:Y:S02]  /*1f80*/  SYNCS.PHASECHK.TRANS64.TRYWAIT P0, [UR17+0x28], R3 ;  /* 0x00002803ff0075a7 */ /* 0x000ea40008001111 */
[----:B--2---:R-:W-:Y:S05]  /*1f90*/  @!P0 BRA `(.L_x_34) ;  /* 0x000000a000b88947 */ /* 0x004fea0003800000 */
.L_x_33:
[----:B------:R2:W-:Y:S01]  /*1fa0*/  @P3 SYNCS.ARRIVE.TRANS64 RZ, [UR17], R2 ;  /* 0x00000002ffff39a7 */ /* 0x0005e20008000011 */
[----:B------:R-:W-:-:S04]  /*1fb0*/  ULOP3.LUT UR5, UR23, 0x2, URZ, 0xfc, !UPT ;  /* 0x0000000217057892 */ /* 0x000fc8000f8efcff */
[----:B------:R-:W-:-:S09]  /*1fc0*/  UISETP.NE.AND UP0, UPT, UR5, 0x2, UPT ;  /* 0x000000020500788c */ /* 0x000fd2000bf05270 */
[----:B------:R-:W-:Y:S05]  /*1fd0*/  BRA.U UP0, `(.L_x_35) ;  /* 0x0000000100047547 */ /* 0x000fea000b800000 */
[----:B------:R-:W-:Y:S05]  /*1fe0*/  BPT.TRAP 0x1 ;  /* 0x000000040000795c */ /* 0x000fea0000300000 */
.L_x_35:
[----:B------:R-:W-:Y:S04]  /*1ff0*/  BSSY.RECONVERGENT B0, `(.L_x_36) ;  /* 0x0000003000007945 */ /* 0x000fe80003800200 */
[----:B------:R-:W-:Y:S05]  /*2000*/  @!P2 BRA `(.L_x_37) ;  /* 0x000000000004a947 */ /* 0x000fea0003800000 */
[----:B------:R-:W-:Y:S05]  /*2010*/  BPT.TRAP 0x1 ;  /* 0x000000040000795c */ /* 0x000fea0000300000 */
.L_x_37:
[----:B------:R-:W-:Y:S05]  /*2020*/  BSYNC.RECONVERGENT B0 ;  /* 0x0000000000007941 */ /* 0x000fea0003800200 */
.L_x_36:
[----:B------:R-:W-:Y:S02]  /*2030*/  UIADD3 UR5, UPT, UPT, UR4, 0x1, URZ ;  /* 0x0000000104057890 */ /* 0x000fe4000fffe0ff */
[----:B------:R-:W-:Y:S02]  /*2040*/  USHF.L.U32 UR18, UR13, 0x5, URZ ;  /* 0x000000050d127899 */ /* 0x000fe400080006ff */
[----:B------:R-:W-:Y:S02]  /*2050*/  UISETP.NE.AND UP0, UPT, UR5, 0x5, UPT ;  /* 0x000000050500788c */ /* 0x000fe4000bf05270 */
[----:B------:R-:W-:Y:S02]  /*2060*/  ULOP3.LUT UR17, UR17, 0xfefffff8, URZ, 0xc0, !UPT ;  /* 0xfefffff811117892 */ /* 0x000fe4000f8ec0ff */
[----:B------:R-:W-:Y:S02]  /*2070*/  USEL UR8, URZ, 0x1, UP0 ;  /* 0x00000001ff087887 */ /* 0x000fe40008000000 */
[----:B------:R-:W-:-:S02]  /*2080*/  USEL UR7, UR5, URZ, UP0 ;  /* 0x000000ff05077287 */ /* 0x000fc40008000000 */
[----:B------:R-:W-:Y:S02]  /*2090*/  UIADD3 UR14, UP0, UPT, UR26, 0x180, URZ ;  /* 0x000001801a0e7890 */ /* 0x000fe4000ff1e0ff */
        /* <DEDUP_REMOVED lines=9> */
[----:B------:R-:W-:Y:S02]  /*2130*/  UIADD3.X UR5, UPT, UPT, URZ, UR27, URZ, UP1, !UPT ;  /* 0x0000001bff057290 */ /* 0x000fe40008ffe4ff */
[----:B------:R-:W-:Y:S02]  /*2140*/  UIADD3 UR8, UPT, UPT, UR6, 0x24800, UR8 ;  /* 0x0002480006087890 */ /* 0x000fe4000fffe008 */
[----:B------:R-:W-:Y:S01]  /*2150*/  UIADD3.X UR15, UPT, UPT, URZ, UR27, URZ, UP0, !UPT ;  /* 0x0000001bff0f7290 */ /* 0x000fe200087fe4ff */
[----:B------:R-:W-:Y:S01]  /*2160*/  UMOV UR28, 0x0 ;  /* 0x00000000001c7882 */ /* 0x000fe20000000000 */
[----:B------:R-:W-:Y:S01]  /*2170*/  UMOV UR29, 0x10000000 ;  /* 0x10000000001d7882 */ /* 0x000fe20000000000 */
[----:B------:R-:W-:Y:S01]  /*2180*/  UMOV UR19, UR35 ;  /* 0x0000002300137c82 */ /* 0x000fe20008000000 */
[----:B------:R-:W-:Y:S01]  /*2190*/  UMOV UR20, UR36 ;  /* 0x0000002400147c82 */ /* 0x000fe20008000000 */
[----:B------:R-:W-:Y:S01]  /*21a0*/  UMOV UR12, UR36 ;  /* 0x00000024000c7c82 */ /* 0x000fe20008000000 */
[----:B------:R1:W-:Y:S01]  /*21b0*/  UTMALDG.3D.MULTICAST.2CTA [UR16], [UR4], UR10, desc[UR28] ;  /* 0x00001c10040073b4 */ /* 0x0003e2000821180a */
[----:B------:R-:W-:Y:S01]  /*21c0*/  UMOV UR9, UR17 ;  /* 0x0000001100097c82 */ /* 0x000fe20008000000 */
[----:B------:R-:W-:-:S04]  /*21d0*/  UIADD3 UR13, UPT, UPT, UR13, 0x1, URZ ;  /* 0x000000010d0d7890 */ /* 0x000fc8000fffe0ff */
[----:B------:R-:W-:Y:S01]  /*21e0*/  UISETP.NE.AND UP0, UPT, UR13, UR24, UPT ;  /* 0x000000180d00728c */ /* 0x000fe2000bf05270 */
[----:B-1----:R-:W-:Y:S01]  /*21f0*/  UMOV UR10, UR18 ;  /* 0x00000012000a7c82 */ /* 0x002fe20008000000 */
[----:B------:R-:W-:Y:S01]  /*2200*/  UMOV UR4, UR7 ;  /* 0x0000000700047c82 */ /* 0x000fe20008000000 */
[----:B------:R3:W-:Y:S06]  /*2210*/  UTMALDG.3D.2CTA [UR8], [UR14], desc[UR28] ;  /* 0x00001c080e0075b4 */ /* 0x0007ec0008211000 */
[----:B---3--:R-:W-:Y:S05]  /*2220*/  BRA.U UP0, `(.L_x_38) ;  /* 0xfffffffd00447547 */ /* 0x008fea000b83ffff */
.L_x_32:
[C---:B------:R-:W-:Y:S01]  /*2230*/  LEA R3, R11.reuse, UR6, 0x3 ;  /* 0x000000060b037c11 */ /* 0x040fe2000f8e18ff */
[----:B------:R-:W-:Y:S01]  /*2240*/  NOP ;  /* 0x0000000000007918 */ /* 0x000fe20000000000 */
[----:B-1----:R-:W-:Y:S02]  /*2250*/  SHF.L.U32 R0, R10, 0x1f, RZ ;  /* 0x0000001f0a007819 */ /* 0x002fe400000006ff */
[----:B------:R-:W-:Y:S02]  /*2260*/  LEA R4, R11, UR6, 0x4 ;  /* 0x000000060b047c11 */ /* 0x000fe4000f8e20ff */
[----:B--2-4-:R-:W1:Y:S02]  /*2270*/  SYNCS.PHASECHK.TRANS64.TRYWAIT P0, [R3+URZ+0xa0], R0 ;  /* 0x0000a000030075a7 */ /* 0x014e6400080011ff */
[----:B-1----:R-:W-:Y:S05]  /*2280*/  @!P0 BRA `(.L_x_39) ;  /* 0x000000a000148947 */ /* 0x002fea0003800000 */
.L_x_187:
[----:B------:R-:W2:Y:S01]  /*2290*/  LDS.128 R4, [R4+0x110] ;  /* 0x0001100004047984 */ /* 0x000ea20000000c00 */
[----:B------:R-:W-:Y:S01]  /*22a0*/  UISETP.GE.AND UP0, UPT, UR45, 0x1, UPT ;  /* 0x000000012d00788c */ /* 0x000fe2000bf06270 */
[----:B------:R-:W-:Y:S01]  /*22b0*/  @!PT LDS RZ, [RZ] ;  /* 0x00000000fffff984 */ /* 0x000fe20000000800 */
[----:B------:R-:W-:Y:S01]  /*22c0*/  @!PT LDS RZ, [RZ] ;  /* 0x00000000fffff984 */ /* 0x000fe20000000800 */
[----:B------:R-:W-:Y:S01]  /*22d0*/  @!PT LDS RZ, [RZ] ;  /* 0x00000000fffff984 */ /* 0x000fe20000000800 */
[----:B------:R-:W-:Y:S01]  /*22e0*/  @!PT LDS RZ, [RZ] ;  /* 0x00000000fffff984 */ /* 0x000fe20000000800 */
[----:B------:R3:W-:Y:S06]  /*22f0*/  MEMBAR.ALL.CTA ;  /* 0x0000000000007992 */ /* 0x0007ec0000008000 */
[----:B---3--:R-:W3:Y:S01]  /*2300*/  FENCE.VIEW.ASYNC.S ;  /* 0x00000000000073c6 */ /* 0x008ee20000000000 */
[----:B--2---:R-:W-:-:S13]  /*2310*/  LOP3.LUT P0, RZ, R6, 0x1, RZ, 0xc0, !PT ;  /* 0x0000000106ff7812 */ /* 0x004fda000780c0ff */
[----:B---3--:R-:W-:Y:S01]  /*2320*/  VOTEU.ANY UP1, P0 ;  /* 0x0000000000ff7886 */ /* 0x008fe20000020100 */
[----:B------:R-:W-:-:S13]  /*2330*/  PLOP3.LUT P0, PT, PT, PT, UP1, 0x80, 0x8 ;  /* 0x000000000008781c */ /* 0x000fda0003f0f018 */
[----:B-1----:R-:W-:Y:S02]  /*2340*/  @P0 LOP3.LUT R0, R5, 0xffff, RZ, 0xc0, !PT ;  /* 0x0000ffff05000812 */ /* 0x002fe400078ec0ff */
[----:B------:R-:W-:Y:S02]  /*2350*/  @P0 MOV R2, R4 ;  /* 0x0000000400020202 */ /* 0x000fe40000000f00 */
[----:B------:R-:W-:Y:S01]  /*2360*/  @P0 R2UR UR5, R0 ;  /* 0x00000000000502ca */ /* 0x000fe200000e0000 */
[----:B------:R-:W-:Y:S01]  /*2370*/  VIADD R0, R3, 0xb0 ;  /* 0x000000b003007836 */ /* 0x000fe20000000000 */
[----:B------:R-:W-:Y:S02]  /*2380*/  @P0 SHF.R.U32.HI R4, RZ, 0x10, R5 ;  /* 0x00000010ff040819 */ /* 0x000fe40000011605 */
[----:B------:R-:W-:Y:S02]  /*2390*/  @P0 R2UR UR8, R2 ;  /* 0x00000000020802ca */ /* 0x000fe400000e0000 */
[----:B------:R-:W-:-:S02]  /*23a0*/  PRMT R0, RZ, 0x654, R0 ;  /* 0x00000654ff007816 */ /* 0x000fc40000000000 */
[----:B------:R-:W-:Y:S02]  /*23b0*/  @P0 R2UR UR4, R4 ;  /* 0x00000000040402ca */ /* 0x000fe400000e0000 */
[----:B------:R1:W-:Y:S03]  /*23c0*/  SYNCS.ARRIVE.TRANS64.RED.A1T0 RZ, [R0+URZ], RZ ;  /* 0x000000ff00ff79a7 */ /* 0x0003e600081004ff */
[----:B------:R-:W-:-:S04]  /*23d0*/  @UP1 UMOV UR30, UR5 ;  /* 0x00000005001e1c82 */ /* 0x000fc80008000000 */
[----:B------:R-:W-:-:S04]  /*23e0*/  @UP1 UMOV UR31, UR8 ;  /* 0x00000008001f1c82 */ /* 0x000fc80008000000 */
[----:B------:R-:W-:Y:S01]  /*23f0*/  @UP1 UMOV UR36, UR4 ;  /* 0x0000000400241c82 */ /* 0x000fe20008000000 */
[----:B------:R-:W-:Y:S05]  /*2400*/  BRA.U !UP0, `(.L_x_40) ;  /* 0x0000000108d47547 */ /* 0x000fea000b800000 */
[----:B------:R-:W2:Y:S01]  /*2410*/  LDCU.128 UR12, c[0x0][0xb10] ;  /* 0x00016200ff0c77ac */ /* 0x000ea20008000c00 */
[----:B------:R-:W3:Y:S01]  /*2420*/  LDCU UR24, c[0x0][0xb20] ;  /* 0x00016400ff1877ac */ /* 0x000ee20008000800 */
[----:B------:R-:W4:Y:S01]  /*2430*/  LDCU UR20, c[0x0][0xb0c] ;  /* 0x00016180ff1477ac */ /* 0x000f220008000800 */
[----:B------:R-:W1:Y:S01]  /*2440*/  LDCU.64 UR10, c[0x0][0xb28] ;  /* 0x00016500ff0a77ac */ /* 0x000e620008000a00 */
[----:B------:R-:W-:Y:S02]  /*2450*/  UISETP.NE.AND UP3, UPT, UR45, 0x1, UPT ;  /* 0x000000012d00788c */ /* 0x000fe4000bf65270 */
[----:B--2---:R-:W-:Y:S02]  /*2460*/  UIMAD.WIDE.U32 UR8, UR37, UR15, URZ ;  /* 0x0000000f250872a5 */ /* 0x004fe4000f8e00ff */
[----:B------:R-:W-:Y:S02]  /*2470*/  UIMAD.WIDE.U32 UR4, UR38, UR12, URZ ;  /* 0x0000000c260472a5 */ /* 0x000fe4000f8e00ff */
[----:B------:R-:W-:-:S02]  /*2480*/  UISETP.NE.AND UP0, UPT, UR14, 0x1, UPT ;  /* 0x000000010e00788c */ /* 0x000fc4000bf05270 */
[----:B------:R-:W-:Y:S01]  /*2490*/  UIMAD.WIDE.U32 UR28, UR30, UR15, URZ ;  /* 0x0000000f1e1c72a5 */ /* 0x000fe2000f8e00ff */
[----:B------:R-:W-:Y:S02]  /*24a0*/  UMOV UR8, UR9 ;  /* 0x0000000900087c82 */ /* 0x000fe40008000000 */
[----:B------:R-:W-:Y:S01]  /*24b0*/  UMOV UR4, UR5 ;  /* 0x0000000500047c82 */ /* 0x000fe20008000000 */
[----:B---3--:R-:W-:Y:S02]  /*24c0*/  USHF.R.U32.HI UR8, URZ, UR24, UR8 ;  /* 0x00000018ff087299 */ /* 0x008fe40008011608 */
[----:B----4-:R-:W-:Y:S02]  /*24d0*/  UISETP.NE.AND UP2, UPT, UR20, 0x1, UPT ;  /* 0x000000011400788c */ /* 0x010fe4000bf45270 */
[----:B------:R-:W-:Y:S02]  /*24e0*/  USHF.R.U32.HI UR4, URZ, UR13, UR4 ;  /* 0x0000000dff047299 */ /* 0x000fe40008011604 */
[----:B------:R-:W-:-:S02]  /*24f0*/  USEL UR5, UR37, UR8, !UP0 ;  /* 0x0000000825057287 */ /* 0x000fc4000c000000 */
[----:B------:R-:W-:Y:S02]  /*2500*/  USEL UR8, UR38, UR4, !UP2 ;  /* 0x0000000426087287 */ /* 0x000fe4000d000000 */
[----:B-1----:R-:W-:Y:S01]  /*2510*/  UIMAD.WIDE.U32 UR16, UR5, UR10, URZ ;  /* 0x0000000a051072a5 */ /* 0x002fe2000f8e00ff */
[----:B------:R-:W-:Y:S01]  /*2520*/  UMOV UR4, UR29 ;  /* 0x0000001d00047c82 */ /* 0x000fe20008000000 */
[----:B------:R-:W-:Y:S02]  /*2530*/  UIMAD.WIDE.U32 UR18, UR31, UR12, URZ ;  /* 0x0000000c1f1272a5 */ /* 0x000fe4000f8e00ff */
[----:B------:R-:W-:-:S03]  /*2540*/  UIMAD.WIDE.U32 UR28, UR8, UR10, URZ ;  /* 0x0000000a081c72a5 */ /* 0x000fc6000f8e00ff */
[----:B------:R-:W-:Y:S01]  /*2550*/  UMOV UR16, UR17 ;  /* 0x0000001100107c82 */ /* 0x000fe20008000000 */
[----:B------:R-:W-:Y:S02]  /*2560*/  USHF.R.U32.HI UR4, URZ, UR24, UR4 ;  /* 0x00000018ff047299 */ /* 0x000fe40008011604 */
[----:B------:R-:W-:Y:S01]  /*2570*/  @UP3 USHF.R.U32.HI UR5, URZ, UR11, UR16 ;  /* 0x0000000bff053299 */ /* 0x000fe20008011610 */
[----:B------:R-:W-:Y:S01]  /*2580*/  UMOV UR18, UR19 ;  /* 0x0000001300127c82 */ /* 0x000fe20008000000 */
[----:B------:R-:W-:Y:S01]  /*2590*/  UMOV UR28, UR29 ;  /* 0x0000001d001c7c82 */ /* 0x000fe20008000000 */
[----:B------:R-:W-:Y:S02]  /*25a0*/  USHF.R.U32.HI UR13, URZ, UR13, UR18 ;  /* 0x0000000dff0d7299 */ /* 0x000fe40008011612 */
[----:B------:R-:W-:Y:S02]  /*25b0*/  USEL UR4, UR30, UR4, !UP0 ;  /* 0x000000041e047287 */ /* 0x000fe4000c000000 */
[----:B------:R-:W-:-:S02]  /*25c0*/  @UP3 USHF.R.U32.HI UR8, URZ, UR11, UR28 ;  /* 0x0000000bff083299 */ /* 0x000fc4000801161c */
[----:B------:R-:W-:Y:S02]  /*25d0*/  UIMAD UR9, UR45, UR5, URZ ;  /* 0x000000052d0972a4 */ /* 0x000fe4000f8e02ff */
[----:B------:R-:W-:Y:S02]  /*25e0*/  USEL UR5, UR31, UR13, !UP2 ;  /* 0x0000000d1f057287 */ /* 0x000fe4000d000000 */
[----:B------:R-:W-:Y:S02]  /*25f0*/  UIMAD UR12, UR45, UR8, URZ ;  /* 0x000000082d0c72a4 */ /* 0x000fe4000f8e02ff */
[----:B------:R-:W-:Y:S02]  /*2600*/  UISETP.GE.AND UP0, UPT, UR4, UR9, UPT ;  /* 0x000000090400728c */ /* 0x000fe4000bf06270 */
[----:B------:R-:W-:Y:S02]  /*2610*/  UIMAD.WIDE.U32 UR16, UR4, UR10, URZ ;  /* 0x0000000a041072a5 */ /* 0x000fe4000f8e00ff */
[----:B------:R-:W-:-:S02]  /*2620*/  UISETP.GE.OR UP0, UPT, UR5, UR12, UP0 ;  /* 0x0000000c0500728c */ /* 0x000fc40008706670 */
        /* <DEDUP_REMOVED lines=19> */
.L_x_40:
[----:B------:R-:W2:Y:S02]  /*2760*/  LDCU UR4, c[0x0][0xb30] ;  /* 0x00016600ff0477ac */ /* 0x000ea40008000800 */
[----:B--2---:R-:W-:-:S09]  /*2770*/  UISETP.NE.AND UP0, UPT, UR4, 0x1, UPT ;  /* 0x000000010400788c */ /* 0x004fd2000bf05270 */
        /* <DEDUP_REMOVED lines=18> */
.L_x_41:
[----:B------:R-:W-:Y:S01]  /*28a0*/  VIADD R11, R11, 0x1 ;  /* 0x000000010b0b7836 */ /* 0x000fe20000000000 */
[----:B------:R-:W-:Y:S02]  /*28b0*/  R2UR UR5, R90 ;  /* 0x000000005a0572ca */ /* 0x000fe400000e0000 */
[----:B------:R-:W-:Y:S02]  /*28c0*/  R2UR UR4, R89 ;  /* 0x00000000590472ca */ /* 0x000fe400000e0000 */
[C---:B------:R-:W-:Y:S02]  /*28d0*/  ISETP.NE.AND P0, PT, R11.reuse, 0x2, PT ;  /* 0x000000020b00780c */ /* 0x040fe40003f05270 */
[----:B------:R-:W-:Y:S02]  /*28e0*/  PLOP3.LUT P1, PT, PT, PT, PT, 0x80, 0x8 ;  /* 0x000000000008781c */ /* 0x000fe40003f2f070 */
[----:B-1----:R-:W-:Y:S02]  /*28f0*/  SEL R0, RZ, 0x1, P0 ;  /* 0x00000001ff007807 */ /* 0x002fe40000000000 */
[----:B------:R-:W-:-:S02]  /*2900*/  SEL R11, R11, RZ, P0 ;  /* 0x000000ff0b0b7207 */ /* 0x000fc40000000000 */
[----:B------:R-:W-:Y:S01]  /*2910*/  LOP3.LUT R10, R10, R0, RZ, 0x3c, !PT ;  /* 0x000000000a0a7212 */ /* 0x000fe200078e3cff */
[----:B------:R-:W-:Y:S02]  /*2920*/  UIADD3 UR16, UPT, UPT, UR31, UR5, URZ ;  /* 0x000000051f107290 */ /* 0x000fe4000fffe0ff */
[----:B------:R-:W-:Y:S01]  /*2930*/  UIADD3 UR20, UPT, UPT, UR30, UR4, URZ ;  /* 0x000000041e147290 */ /* 0x000fe2000fffe0ff */
[----:B------:R-:W-:Y:S11]  /*2940*/  BRA.U UP1, `(.L_x_42) ;  /* 0xfffffff101247547 */ /* 0x000ff6000b83ffff */
[----:B------:R-:W-:Y:S01]  /*2950*/  UIADD3 UR8, UPT, UPT, UR6, 0x28, URZ ;  /* 0x0000002806087890 */ /* 0x000fe2000fffe0ff */
[----:B------:R-:W-:-:S03]  /*2960*/  SHF.L.U32 R2, R12, 0x1f, RZ ;  /* 0x0000001f0c027819 */ /* 0x000fc600000006ff */
[----:B------:R-:W-:-:S09]  /*2970*/  ULEA UR4, UR7, UR8, 0x3 ;  /* 0x0000000807047291 */ /* 0x000fd2000f8e18ff */
[----:B------:R-:W1:Y:S02]  /*2980*/  SYNCS.PHASECHK.TRANS64.TRYWAIT P0, [UR4], R2 ;  /* 0x00000002ff0075a7 */ /* 0x000e640008001104 */
[----:B-1----:R-:W-:Y:S05]  /*2990*/  @!P0 BRA `(.L_x_43) ;  /* 0x0000009800648947 */ /* 0x002fea0003800000 */
.L_x_189:
[----:B------:R-:W-:-:S04]  /*29a0*/  UIADD3 UR4, UPT, UPT, UR7, 0x1, URZ ;  /* 0x0000000107047890 */ /* 0x000fc8000fffe0ff */
[----:B------:R-:W-:-:S04]  /*29b0*/  UISETP.NE.AND UP0, UPT, UR4, 0x5, UPT ;  /* 0x000000050400788c */ /* 0x000fc8000bf05270 */
[----:B------:R-:W-:Y:S02]  /*29c0*/  USEL UR6, URZ, 0x1, UP0 ;  /* 0x00000001ff067887 */ /* 0x000fe40008000000 */
[----:B------:R-:W-:-:S04]  /*29d0*/  USEL UR4, UR4, URZ, UP0 ;  /* 0x000000ff04047287 */ /* 0x000fc80008000000 */
[----:B------:R-:W-:Y:S01]  /*29e0*/  ULEA UR5, UR4, UR8, 0x3 ;  /* 0x0000000804057291 */ /* 0x000fe2000f8e18ff */
[----:B-1----:R-:W-:-:S04]  /*29f0*/  LOP3.LUT R2, R12, UR6, RZ, 0x3c, !PT ;  /* 0x000000060c027c12 */ /* 0x002fc8000f8e3cff */
[----:B------:R-:W-:-:S04]  /*2a00*/  SHF.L.U32 R3, R2, 0x1f, RZ ;  /* 0x0000001f02037819 */ /* 0x000fc800000006ff */
[----:B------:R-:W1:Y:S02]  /*2a10*/  SYNCS.PHASECHK.TRANS64.TRYWAIT P0, [UR5], R3 ;  /* 0x00000003ff0075a7 */ /* 0x000e640008001105 */
[----:B-1----:R-:W-:Y:S05]  /*2a20*/  @!P0 BRA `(.L_x_44) ;  /* 0x0000009800588947 */ /* 0x002fea0003800000 */
.L_x_191:
[----:B------:R-:W-:-:S04]  /*2a30*/  UIADD3 UR4, UPT, UPT, UR4, 0x1, URZ ;  /* 0x0000000104047890 */ /* 0x000fc8000fffe0ff */
[----:B------:R-:W-:-:S04]  /*2a40*/  UISETP.NE.AND UP0, UPT, UR4, 0x5, UPT ;  /* 0x000000050400788c */ /* 0x000fc8000bf05270 */
[----:B------:R-:W-:Y:S02]  /*2a50*/  USEL UR6, URZ, 0x1, UP0 ;  /* 0x00000001ff067887 */ /* 0x000fe40008000000 */
[----:B------:R-:W-:-:S04]  /*2a60*/  USEL UR4, UR4, URZ, UP0 ;  /* 0x000000ff04047287 */ /* 0x000fc80008000000 */
[----:B------:R-:W-:Y:S01]  /*2a70*/  ULEA UR5, UR4, UR8, 0x3 ;  /* 0x0000000804057291 */ /* 0x000fe2000f8e18ff */
[----:B------:R-:W-:-:S04]  /*2a80*/  LOP3.LUT R2, R2, UR6, RZ, 0x3c, !PT ;  /* 0x0000000602027c12 */ /* 0x000fc8000f8e3cff */
[----:B-1----:R-:W-:-:S04]  /*2a90*/  SHF.L.U32 R3, R2, 0x1f, RZ ;  /* 0x0000001f02037819 */ /* 0x002fc800000006ff */
[----:B------:R-:W1:Y:S02]  /*2aa0*/  SYNCS.PHASECHK.TRANS64.TRYWAIT P0, [UR5], R3 ;  /* 0x00000003ff0075a7 */ /* 0x000e640008001105 */
[----:B-1----:R-:W-:Y:S05]  /*2ab0*/  @!P0 BRA `(.L_x_45) ;  /* 0x00000098004c8947 */ /* 0x002fea0003800000 */
.L_x_193:
        /* <DEDUP_REMOVED lines=9> */
.L_x_195:
[----:B------:R-:W-:-:S04]  /*2b50*/  UIADD3 UR4, UPT, UPT, UR4, 0x1, URZ ;  /* 0x0000000104047890 */ /* 0x000fc8000fffe0ff */
[----:B------:R-:W-:-:S04]  /*2b60*/  UISETP.NE.AND UP0, UPT, UR4, 0x5, UPT ;  /* 0x000000050400788c */ /* 0x000fc8000bf05270 */
[----:B------:R-:W-:Y:S02]  /*2b70*/  USEL UR5, URZ, 0x1, UP0 ;  /* 0x00000001ff057887 */ /* 0x000fe40008000000 */
[----:B------:R-:W-:-:S04]  /*2b80*/  USEL UR4, UR4, URZ, UP0 ;  /* 0x000000ff04047287 */ /* 0x000fc80008000000 */
[----:B------:R-:W-:Y:S01]  /*2b90*/  ULEA UR4, UR4, UR8, 0x3 ;  /* 0x0000000804047291 */ /* 0x000fe2000f8e18ff */
[----:B------:R-:W-:-:S04]  /*2ba0*/  LOP3.LUT R2, R2, UR5, RZ, 0x3c, !PT ;  /* 0x0000000502027c12 */ /* 0x000fc8000f8e3cff */
[----:B------:R-:W-:Y:S01]  /*2bb0*/  SHF.L.U32 R2, R2, 0x1f, RZ ;  /* 0x0000001f02027819 */ /* 0x000fe200000006ff */
[----:B-1----:R-:W-:-:S07]  /*2bc0*/  IMAD.U32 R0, RZ, RZ, UR4 ;  /* 0x00000004ff007e24 */ /* 0x002fce000f8e00ff */
.L_x_47:
[----:B-1----:R1:W2:Y:S02]  /*2bd0*/  SYNCS.PHASECHK.TRANS64.TRYWAIT P0, [R0+URZ], R2 ;  /* 0x00000002000075a7 */ /* 0x0022a400080011ff */
[----:B--2---:R-:W-:Y:S05]  /*2be0*/  @!P0 NANOSLEEP.SYNCS 0x989680 ;  /* 0x009896800000895d */ /* 0x004fea0003900000 */
[----:B------:R-:W2:Y:S02]  /*2bf0*/  @!P0 SYNCS.PHASECHK.TRANS64 P0, [R0+URZ], R2 ;  /* 0x00000002000085a7 */ /* 0x000ea400080010ff */
[----:B--2---:R-:W-:Y:S05]  /*2c00*/  @P0 EXIT ;  /* 0x000000000000094d */ /* 0x004fea0003800000 */
[----:B------:R-:W-:Y:S05]  /*2c10*/  BRA `(.L_x_47) ;  /* 0xfffffffc00ec7947 */ /* 0x000fea000383ffff */
.L_x_22:
[----:B------:R-:W-:-:S04]  /*2c20*/  UISETP.NE.AND UP0, UPT, UR52, URZ, UPT ;  /* 0x000000ff3400728c */ /* 0x000fc8000bf05270 */
[----:B------:R-:W-:-:S09]  /*2c30*/  UISETP.NE.OR UP0, UPT, UR17, 0x1, UP0 ;  /* 0x000000011100788c */ /* 0x000fd20008705670 */
[----:B------:R-:W-:Y:S05]  /*2c40*/  BRA.U UP0, `(.L_x_48) ;  /* 0x0000000500487547 */ /* 0x000fea000b800000 */
[----:B------:R-:W-:Y:S01]  /*2c50*/  ISETP.GE.U32.AND P2, PT, R0, 0x8, PT ;  /* 0x000000080000780c */ /* 0x000fe20003f46070 */
[----:B------:R-:W-:Y:S01]  /*2c60*/  IMAD.MOV.U32 R12, RZ, RZ, 0x1 ;  /* 0x00000001ff0c7424 */ /* 0x000fe200078e00ff */
[----:B------:R-:W-:Y:S02]  /*2c70*/  CS2R R10, SRZ ;  /* 0x00000000000a7805 */ /* 0x000fe4000001ff00 */
[----:B------:R-:W-:Y:S01]  /*2c80*/  CS2R R8, SRZ ;  /* 0x0000000000087805 */ /* 0x000fe2000001ff00 */
[----:B------:R-:W-:Y:S01]  /*2c90*/  UMOV UR6, 0x400 ;  /* 0x0000040000067882 */ /* 0x000fe20000000000 */
[----:B------:R-:W-:Y:S01]  /*2ca0*/  UMOV UR5, URZ ;  /* 0x000000ff00057c82 */ /* 0x000fe20008000000 */
[----:B------:R-:W-:-:S12]  /*2cb0*/  ULEA UR6, UR52, UR6, 0x18 ;  /* 0x0000000634067291 */ /* 0x000fd8000f8ec0ff */
.L_x_52:
[----:B------:R-:W-:Y:S02]  /*2cc0*/  LEA R2, R8, UR6, 0x3 ;  /* 0x0000000608027c11 */ /* 0x000fe4000f8e18ff */
[----:B------:R-:W-:-:S03]  /*2cd0*/  SHF.L.U32 R4, R9, 0x1f, RZ ;  /* 0x0000001f09047819 */ /* 0x000fc600000006ff */
[----:B------:R-:W-:Y:S01]  /*2ce0*/  VIADD R5, R2, 0xf0 ;  /* 0x000000f002057836 */ /* 0x000fe20000000000 */
[----:B------:R-:W2:Y:S02]  /*2cf0*/  SYNCS.PHASECHK.TRANS64.TRYWAIT P0, [R2+URZ+0xe0], R4 ;  /* 0x0000e004020075a7 */ /* 0x000ea400080011ff */
[----:B--2---:R-:W-:Y:S05]  /*2d00*/  @!P0 BRA `(.L_x_49) ;  /* 0x0000009400e88947 */ /* 0x004fea0003800000 */
.L_x_196:
[----:B------:R-:W-:Y:S01]  /*2d10*/  ULEA UR4, UR5, UR6, 0x3 ;  /* 0x0000000605047291 */ /* 0x000fe2000f8e18ff */
[----:B--2---:R-:W-:Y:S01]  /*2d20*/  PRMT R2, RZ, 0x654, R5 ;  /* 0x00000654ff027816 */ /* 0x004fe20000000005 */
[----:B------:R-:W-:Y:S01]  /*2d30*/  @!P2 IMAD.MOV.U32 R4, RZ, RZ, 0x10 ;  /* 0x00000010ff04a424 */ /* 0x000fe200078e00ff */
[----:B------:R-:W-:Y:S01]  /*2d40*/  SHF.L.U32 R5, R12, 0x1f, RZ ;  /* 0x0000001f0c057819 */ /* 0x000fe200000006ff */
[----:B------:R-:W-:Y:S01]  /*2d50*/  UIADD3 UR7, UPT, UPT, UR4, 0xa0, URZ ;  /* 0x000000a004077890 */ /* 0x000fe2000fffe0ff */
[----:B------:R2:W-:Y:S05]  /*2d60*/  SYNCS.ARRIVE.TRANS64.RED.A1T0 RZ, [R2+URZ], RZ ;  /* 0x000000ff02ff79a7 */ /* 0x0005ea00081004ff */
[----:B------:R-:W-:Y:S01]  /*2d70*/  IMAD.U32 R6, RZ, RZ, UR7 ;  /* 0x00000007ff067e24 */ /* 0x000fe2000f8e00ff */
[----:B------:R-:W3:Y:S04]  /*2d80*/  SYNCS.PHASECHK.TRANS64.TRYWAIT P0, [UR4+0xb0], R5 ;  /* 0x0000b005ff0075a7 */ /* 0x000ee80008001104 */
[----:B------:R-:W-:Y:S01]  /*2d90*/  PRMT R6, R0, 0x654, R6 ;  /* 0x0000065400067816 */ /* 0x000fe20000000006 */
[----:B--23--:R-:W-:Y:S06]  /*2da0*/  @!P0 BRA `(.L_x_50) ;  /* 0x0000009400d48947 */ /* 0x00cfec0003800000 */
.L_x_198:
[----:B------:R-:W-:Y:S01]  /*2db0*/  ULEA UR8, UR5, UR6, 0x4 ;  /* 0x0000000605087291 */ /* 0x000fe2000f8e20ff */
[----:B------:R-:W-:Y:S01]  /*2dc0*/  SEL R3, R6, R3, !P2 ;  /* 0x0000000306037207 */ /* 0x000fe20005000000 */
[----:B------:R-:W-:Y:S01]  /*2dd0*/  UIADD3 UR9, UPT, UPT, UR4, 0xa0, URZ ;  /* 0x000000a004097890 */ /* 0x000fe2000fffe0ff */
[----:B--2---:R-:W-:Y:S01]  /*2de0*/  LEA R2, R11, UR6, 0x3 ;  /* 0x000000060b027c11 */ /* 0x004fe2000f8e18ff */
[----:B------:R-:W-:Y:S01]  /*2df0*/  UIADD3 UR8, UPT, UPT, UR8, 0x110, URZ ;  /* 0x0000011008087890 */ /* 0x000fe2000fffe0ff */
[----:B------:R2:W-:Y:S01]  /*2e00*/  @!P2 SYNCS.ARRIVE.TRANS64.RED RZ, [R3+URZ], R4 ;  /* 0x0000000403ffa9a7 */ /* 0x0005e200080004ff */
[----:B------:R-:W-:Y:S01]  /*2e10*/  UIADD3 UR4, UPT, UPT, UR5, 0x1, URZ ;  /* 0x0000000105047890 */ /* 0x000fe2000fffe0ff */
[----:B------:R-:W-:-:S03]  /*2e20*/  VIADD R8, R8, 0x1 ;  /* 0x0000000108087836 */ /* 0x000fc60000000000 */
[----:B------:R-:W-:Y:S02]  /*2e30*/  UISETP.NE.AND UP0, UPT, UR4, 0x2, UPT ;  /* 0x000000020400788c */ /* 0x000fe4000bf05270 */
[----:B------:R-:W-:Y:S01]  /*2e40*/  ISETP.NE.AND P0, PT, R8, 0x2, PT ;  /* 0x000000020800780c */ /* 0x000fe20003f05270 */
[----:B------:R-:W-:Y:S06]  /*2e50*/  UGETNEXTWORKID.BROADCAST [UR8], [UR9] ;  /* 0x00000000080073ca */ /* 0x000fec0008000100 */
[----:B------:R-:W-:Y:S02]  /*2e60*/  USEL UR7, URZ, 0x1, UP0 ;  /* 0x00000001ff077887 */ /* 0x000fe40008000000 */
[----:B------:R-:W-:-:S04]  /*2e70*/  USEL UR5, UR4, URZ, UP0 ;  /* 0x000000ff04057287 */ /* 0x000fc80008000000 */
[----:B------:R-:W-:Y:S02]  /*2e80*/  LOP3.LUT R12, R12, UR7, RZ, 0x3c, !PT ;  /* 0x000000070c0c7c12 */ /* 0x000fe4000f8e3cff */
[----:B--2---:R-:W-:-:S04]  /*2e90*/  SHF.L.U32 R4, R10, 0x1f, RZ ;  /* 0x0000001f0a047819 */ /* 0x004fc800000006ff */
[----:B------:R-:W2:Y:S02]  /*2ea0*/  SYNCS.PHASECHK.TRANS64.TRYWAIT P1, [R2+URZ+0xa0], R4 ;  /* 0x0000a004020075a7 */ /* 0x000ea400080211ff */
[----:B--2---:R-:W-:Y:S05]  /*2eb0*/  @!P1 BRA `(.L_x_51) ;  /* 0x0000009400a89947 */ /* 0x004fea0003800000 */
.L_x_199:
[C---:B--2---:R-:W-:Y:S01]  /*2ec0*/  LEA R4, R11.reuse, UR6, 0x4 ;  /* 0x000000060b047c11 */ /* 0x044fe2000f8e20ff */
[----:B------:R-:W-:Y:S01]  /*2ed0*/  VIADD R2, R2, 0xb0 ;  /* 0x000000b002027836 */ /* 0x000fe20000000000 */
[----:B------:R-:W-:Y:S01]  /*2ee0*/  SEL R8, R8, RZ, P0 ;  /* 0x000000ff08087207 */ /* 0x000fe20000000000 */
[----:B------:R-:W-:-:S03]  /*2ef0*/  VIADD R11, R11, 0x1 ;  /* 0x000000010b0b7836 */ /* 0x000fc60000000000 */
[----:B------:R-:W2:Y:S01]  /*2f00*/  LDS.128 R4, [R4+0x110] ;  /* 0x0001100004047984 */ /* 0x000ea20000000c00 */
[----:B------:R-:W-:Y:S02]  /*2f10*/  PRMT R2, RZ, 0x654, R2 ;  /* 0x00000654ff027816 */ /* 0x000fe40000000002 */
[C---:B------:R-:W-:Y:S01]  /*2f20*/  ISETP.NE.AND P1, PT, R11.reuse, 0x2, PT ;  /* 0x000000020b00780c */ /* 0x040fe20003f25270 */
[----:B------:R-:W-:Y:S01]  /*2f30*/  @!PT LDS RZ, [RZ] ;  /* 0x00000000fffff984 */ /* 0x000fe20000000800 */
[----:B------:R-:W-:Y:S01]  /*2f40*/  @!PT LDS RZ, [RZ] ;  /* 0x00000000fffff984 */ /* 0x000fe20000000800 */
[----:B------:R-:W-:Y:S01]  /*2f50*/  @!PT LDS RZ, [RZ] ;  /* 0x00000000fffff984 */ /* 0x000fe20000000800 */
[----:B------:R-:W-:Y:S01]  /*2f60*/  @!PT LDS RZ, [RZ] ;  /* 0x00000000fffff984 */ /* 0x000fe20000000800 */
[----:B------:R3:W-:Y:S06]  /*2f70*/  MEMBAR.ALL.CTA ;  /* 0x0000000000007992 */ /* 0x0007ec0000008000 */
[----:B---3--:R-:W3:Y:S01]  /*2f80*/  FENCE.VIEW.ASYNC.S ;  /* 0x00000000000073c6 */ /* 0x008ee20000000000 */
[----:B------:R-:W-:Y:S01]  /*2f90*/  SEL R11, R11, RZ, P1 ;  /* 0x000000ff0b0b7207 */ /* 0x000fe20000800000 */
[----:B---3--:R3:W-:Y:S01]  /*2fa0*/  SYNCS.ARRIVE.TRANS64.RED.A1T0 RZ, [R2+URZ], RZ ;  /* 0x000000ff02ff79a7 */ /* 0x0087e200081004ff */
[----:B--2---:R-:W-:-:S02]  /*2fb0*/  LOP3.LUT P3, RZ, R6, 0x1, RZ, 0xc0, !PT ;  /* 0x0000000106ff7812 */ /* 0x004fc4000786c0ff */
[----:B------:R-:W-:-:S04]  /*2fc0*/  SEL R4, RZ, 0x1, P1 ;  /* 0x00000001ff047807 */ /* 0x000fc80000800000 */
[----:B------:R-:W-:Y:S02]  /*2fd0*/  LOP3.LUT R10, R10, R4, RZ, 0x3c, !PT ;  /* 0x000000040a0a7212 */ /* 0x000fe400078e3cff */
[----:B---3--:R-:W-:-:S04]  /*2fe0*/  SEL R2, RZ, 0x1, P0 ;  /* 0x00000001ff027807 */ /* 0x008fc80000000000 */
[----:B------:R-:W-:Y:S01]  /*2ff0*/  LOP3.LUT R9, R9, R2, RZ, 0x3c, !PT ;  /* 0x0000000209097212 */ /* 0x000fe200078e3cff */
[----:B------:R-:W-:Y:S06]  /*3000*/  @P3 BRA `(.L_x_52) ;  /* 0xfffffffc002c3947 */ /* 0x000fec000383ffff */
[----:B------:R-:W-:Y:S01]  /*3010*/  ULEA UR4, UR5, UR6, 0x3 ;  /* 0x0000000605047291 */ /* 0x000fe2000f8e18ff */
[----:B------:R-:W-:-:S08]  /*3020*/  SHF.L.U32 R2, R12, 0x1f, RZ ;  /* 0x0000001f0c027819 */ /* 0x000fd000000006ff */
[----:B------:R-:W2:Y:S02]  /*3030*/  SYNCS.PHASECHK.TRANS64 P0, [UR4+0xb0], R2 ;  /* 0x0000b002ff0075a7 */ /* 0x000ea40008001004 */
[----:B--2---:R-:W-:Y:S05]  /*3040*/  @P0 BRA `(.L_x_53) ;  /* 0x0000000000080947 */ /* 0x004fea0003800000 */
[----:B------:R-:W2:Y:S02]  /*3050*/  SYNCS.PHASECHK.TRANS64.TRYWAIT P0, [UR4+0xb0], R2 ;  /* 0x0000b002ff0075a7 */ /* 0x000ea40008001104 */
[----:B--2---:R-:W-:Y:S05]  /*3060*/  @!P0 BRA `(.L_x_54) ;  /* 0x0000009400508947 */ /* 0x004fea0003800000 */
.L_x_53:
[----:B------:R-:W-:-:S04]  /*3070*/  UIADD3 UR7, UPT, UPT, UR5, 0x1, URZ ;  /* 0x0000000105077890 */ /* 0x000fc8000fffe0ff */
[----:B------:R-:W-:-:S04]  /*3080*/  UISETP.NE.AND UP0, UPT, UR7, 0x2, UPT ;  /* 0x000000020700788c */ /* 0x000fc8000bf05270 */
[----:B------:R-:W-:Y:S02]  /*3090*/  USEL UR8, URZ, 0x1, UP0 ;  /* 0x00000001ff087887 */ /* 0x000fe40008000000 */
[----:B------:R-:W-:-:S04]  /*30a0*/  USEL UR7, UR7, URZ, UP0 ;  /* 0x000000ff07077287 */ /* 0x000fc80008000000 */
[----:B------:R-:W-:Y:S01]  /*30b0*/  ULEA UR7, UR7, UR6, 0x3 ;  /* 0x0000000607077291 */ /* 0x000fe2000f8e18ff */
[----:B--2---:R-:W-:-:S04]  /*30c0*/  LOP3.LUT R2, R12, UR8, RZ, 0x3c, !PT ;  /* 0x000000080c027c12 */ /* 0x004fc8000f8e3cff */
[----:B------:R-:W-:-:S04]  /*30d0*/  SHF.L.U32 R0, R2, 0x1f, RZ ;  /* 0x0000001f02007819 */ /* 0x000fc800000006ff */
[----:B------:R-:W2:Y:S02]  /*30e0*/  SYNCS.PHASECHK.TRANS64 P0, [UR7+0xb0], R0 ;  /* 0x0000b000ff0075a7 */ /* 0x000ea40008001007 */
[----:B-12---:R-:W-:Y:S05]  /*30f0*/  @P0 EXIT ;  /* 0x000000000000094d */ /* 0x006fea0003800000 */
[----:B------:R-:W-:Y:S02]  /*3100*/  SHF.L.U32 R2, R2, 0x1f, RZ ;  /* 0x0000001f02027819 */ /* 0x000fe400000006ff */
[----:B------:R-:W-:-:S07]  /*3110*/  MOV R0, UR7 ;  /* 0x0000000700007c02 */ /* 0x000fce0008000f00 */
.L_x_55:
[----:B-1----:R1:W2:Y:S02]  /*3120*/  SYNCS.PHASECHK.TRANS64.TRYWAIT P0, [R0+URZ+0xb0], R2 ;  /* 0x0000b002000075a7 */ /* 0x0022a400080011ff */
[----:B--2---:R-:W-:Y:S05]  /*3130*/  @!P0 NANOSLEEP.SYNCS 0x989680 ;  /* 0x009896800000895d */ /* 0x004fea0003900000 */
[----:B------:R-:W2:Y:S02]  /*3140*/  @!P0 SYNCS.PHASECHK.TRANS64 P0, [R0+URZ+0xb0], R2 ;  /* 0x0000b002000085a7 */ /* 0x000ea400080010ff */
[----:B--2---:R-:W-:Y:S05]  /*3150*/  @P0 EXIT ;  /* 0x000000000000094d */ /* 0x004fea0003800000 */
[----:B------:R-:W-:Y:S05]  /*3160*/  BRA `(.L_x_55) ;  /* 0xfffffffc00ec7947 */ /* 0x000fea000383ffff */
.L_x_48:
[----:B------:R-:W-:Y:S05]  /*3170*/  BRA.U UP5, `(.L_x_56) ;  /* 0x0000001105907547 */ /* 0x000fea000b800000 */
[----:B------:R-:W-:Y:S01]  /*3180*/  UMOV UR4, 0x40 ;  /* 0x0000004000047882 */ /* 0x000fe20000000000 */
[----:B------:R-:W-:Y:S01]  /*3190*/  NOP ;  /* 0x0000000000007918 */ /* 0x000fe20000000000 */
[----:B------:R-:W-:Y:S01]  /*31a0*/  ULEA UR5, UR52, UR4, 0x18 ;  /* 0x0000000434057291 */ /* 0x000fe2000f8ec0ff */
[----:B------:R-:W-:Y:S02]  /*31b0*/  UMOV UR6, 0x400 ;  /* 0x0000040000067882 */ /* 0x000fe40000000000 */
[----:B------:R-:W-:-:S06]  /*31c0*/  ULEA UR6, UR52, UR6, 0x18 ;  /* 0x0000000634067291 */ /* 0x000fcc000f8ec0ff */
[----:B------:R-:W2:Y:S02]  /*31d0*/  LDS.U8 R0, [UR5+0x1c] ;  /* 0x00001c05ff007984 */ /* 0x000ea40008000000 */
[----:B--2---:R-:W-:-:S13]  /*31e0*/  ISETP.NE.AND P0, PT, R0, RZ, PT ;  /* 0x000000ff0000720c */ /* 0x004fda0003f05270 */
[----:B------:R-:W-:Y:S05]  /*31f0*/  @P0 BRA `(.L_x_57) ;  /* 0x0000000400080947 */ /* 0x000fea0003800000 */
[----:B------:R-:W-:Y:S02]  /*3200*/  UISETP.NE.U32.AND UP1, UPT, UR47, 0x1, UPT ;  /* 0x000000012f00788c */ /* 0x000fe4000bf25070 */
[----:B------:R-:W-:-:S07]  /*3210*/  UIADD3 UR7, UPT, UPT, UR5, 0x8, URZ ;  /* 0x0000000805077890 */ /* 0x000fce000fffe0ff */
[----:B------:R-:W-:Y:S05]  /*3220*/  BRA.U !UP1, `(.L_x_58) ;  /* 0x00000001099c7547 */ /* 0x000fea000b800000 */
[----:B------:R-:W-:Y:S01]  /*3230*/  ELECT P0, URZ, PT ;  /* 0x0000000000ff782f */ /* 0x000fe20003800000 */
[----:B------:R-:W-:-:S12]  /*3240*/  BSSY B0, `(.L_x_58) ;  /* 0x0000025000007945 */ /* 0x000fd80003800000 */
[----:B------:R-:W-:Y:S05]  /*3250*/  @!P0 BRA `(.L_x_59) ;  /* 0x00000000008c8947 */ /* 0x000fea0003800000 */
[----:B------:R-:W-:-:S05]  /*3260*/  UMOV UR4, 0x10 ;  /* 0x0000001000047882 */ /* 0x000fca0000000000 */
[----:B------:R-:W-:Y:S04]  /*3270*/  DEPBAR.LE SB2, 0x36 ;  /* 0x0000ad800000791a */ /* 0x000fe80000000000 */
[----:B------:R-:W2:Y:S02]  /*3280*/  UTCATOMSWS.2CTA.FIND_AND_SET.ALIGN UP0, UR4, UR4 ;  /* 0x00000004000475e3 */ /* 0x000ea40008200800 */
[----:B--2---:R-:W-:Y:S01]  /*3290*/  MOV R10, UR4 ;  /* 0x00000004000a7c02 */ /* 0x004fe20008000f00 */
[----:B------:R-:W-:Y:S06]  /*32a0*/  BRA.U UP0, `(.L_x_60) ;  /* 0x0000000100187547 */ /* 0x000fec000b800000 */
.L_x_61:
[----:B------:R-:W-:Y:S05]  /*32b0*/  NANOSLEEP 0x64 ;  /* 0x000000640000795d */ /* 0x000fea0003800000 */
[----:B------:R-:W-:-:S05]  /*32c0*/  UMOV UR4, 0x10 ;  /* 0x0000001000047882 */ /* 0x000fca0000000000 */
[----:B------:R-:W-:Y:S04]  /*32d0*/  DEPBAR.LE SB2, 0x36 ;  /* 0x0000ad800000791a */ /* 0x000fe80000000000 */
[----:B------:R-:W2:Y:S02]  /*32e0*/  UTCATOMSWS.2CTA.FIND_AND_SET.ALIGN UP0, UR4, UR4 ;  /* 0x00000004000475e3 */ /* 0x000ea40008200800 */
[----:B--2---:R-:W-:Y:S01]  /*32f0*/  MOV R10, UR4 ;  /* 0x00000004000a7c02 */ /* 0x004fe20008000f00 */
[----:B------:R-:W-:Y:S05]  /*3300*/  BRA.U !UP0, `(.L_x_61) ;  /* 0xfffffffd08e87547 */ /* 0x000fea000b83ffff */
.L_x_60:
[----:B------:R-:W2:Y:S01]  /*3310*/  LDS R6, [UR5+0x10] ;  /* 0x00001005ff067984 */ /* 0x000ea20008000800 */
[----:B------:R-:W-:Y:S01]  /*3320*/  IMAD.U32 R0, RZ, RZ, UR6 ;  /* 0x00000006ff007e24 */ /* 0x000fe2000f8e00ff */
[----:B------:R-:W-:-:S03]  /*3330*/  MOV R4, UR48 ;  /* 0x0000003000047c02 */ /* 0x000fc60008000f00 */
[----:B------:R-:W-:Y:S01]  /*3340*/  VIADD R0, R0, 0x130 ;  /* 0x0000013000007836 */ /* 0x000fe20000000000 */
[----:B--2---:R-:W-:-:S04]  /*3350*/  SHF.L.U32 R6, R6, 0x1f, RZ ;  /* 0x0000001f06067819 */ /* 0x004fc800000006ff */
[----:B------:R-:W2:Y:S02]  /*3360*/  SYNCS.PHASECHK.TRANS64.TRYWAIT P0, [UR5+0x8], R6 ;  /* 0x00000806ff0075a7 */ /* 0x000ea40008001105 */
[----:B--2---:R-:W-:Y:S05]  /*3370*/  @P0 BRA `(.L_x_62) ;  /* 0x0000000000080947 */ /* 0x004fea0003800000 */
[----:B------:R-:W2:Y:S02]  /*3380*/  SYNCS.PHASECHK.TRANS64.TRYWAIT P0, [UR5+0x8], R6 ;  /* 0x00000806ff0075a7 */ /* 0x000ea40008001105 */
[----:B--2---:R-:W-:Y:S05]  /*3390*/  @!P0 BRA `(.L_x_63) ;  /* 0x00000090009c8947 */ /* 0x004fea0003800000 */
.L_x_62:
[----:B------:R-:W-:Y:S01]  /*33a0*/  PRMT R4, R4, 0x654, R0 ;  /* 0x0000065404047816 */ /* 0x000fe20000000000 */
[----:B------:R-:W-:Y:S01]  /*33b0*/  HFMA2 R0, -RZ, RZ, 0, 5.9604644775390625e-08 ;  /* 0x00000001ff007431 */ /* 0x000fe200000001ff */
[----:B------:R-:W-:Y:S01]  /*33c0*/  UPRMT UR4, UR48, 0x654, UR7 ;  /* 0x0000065430047896 */ /* 0x000fe20008000007 */
[----:B------:R-:W-:Y:S02]  /*33d0*/  IMAD.MOV.U32 R8, RZ, RZ, 0xffff ;  /* 0x0000ffffff087424 */ /* 0x000fe400078e00ff */
[----:B--2---:R-:W-:Y:S02]  /*33e0*/  IMAD.MOV.U32 R6, RZ, RZ, 0x4 ;  /* 0x00000004ff067424 */ /* 0x004fe400078e00ff */
[----:B------:R-:W-:Y:S01]  /*33f0*/  IMAD.SHL.U32 R9, R10, 0x20, RZ ;  /* 0x000000200a097824 */ /* 0x000fe200078e00ff */
[----:B------:R-:W-:Y:S02]  /*3400*/  MOV R5, UR4 ;  /* 0x0000000400057c02 */ /* 0x000fe40008000f00 */
[-C--:B------:R-:W-:Y:S01]  /*3410*/  SHF.L.U32 R8, R8, R10.reuse, RZ ;  /* 0x0000000a08087219 */ /* 0x080fe200000006ff */
[----:B------:R2:W-:Y:S01]  /*3420*/  SYNCS.ARRIVE.TRANS64.RED RZ, [UR4], R6 ;  /* 0x00000006ffff79a7 */ /* 0x0005e20008000404 */
[----:B------:R-:W-:Y:S01]  /*3430*/  SHF.L.U32 R7, R0, R10, RZ ;  /* 0x0000000a00077219 */ /* 0x000fe200000006ff */
[----:B------:R2:W-:Y:S04]  /*3440*/  STS [UR6+0x130], R9 ;  /* 0x00013009ff007988 */ /* 0x0005e80008000806 */
[----:B------:R2:W-:Y:S04]  /*3450*/  STAS [R4.64], R10 ;  /* 0x0000000a04007dbd */ /* 0x0005e8000c0008ff */
[----:B------:R2:W-:Y:S04]  /*3460*/  ATOMS.OR RZ, [UR5+0x14], R8 ;  /* 0x00001408ffff798c */ /* 0x0005e8000b000005 */
[----:B------:R2:W-:Y:S04]  /*3470*/  ATOMS.OR RZ, [UR5+0x18], R7 ;  /* 0x00001807ffff798c */ /* 0x0005e8000b000005 */
[----:B------:R2:W-:Y:S02]  /*3480*/  ATOMS.XOR RZ, [UR5+0x10], R0 ;  /* 0x00001000ffff798c */ /* 0x0005e4000b800005 */
.L_x_59:
[----:B-1----:R-:W-:Y:S05]  /*3490*/  BSYNC B0 ;  /* 0x0000000000007941 */ /* 0x002fea0003800000 */
.L_x_58:
[----:B------:R-:W-:Y:S05]  /*34a0*/  BRA.U UP1, `(.L_x_64) ;  /* 0x00000001016c7547 */ /* 0x000fea000b800000 */
[----:B------:R-:W-:-:S03]  /*34b0*/  UMOV UR4, 0xffffffff ;  /* 0xffffffff00047882 */ /* 0x000fc60000000000 */
[----:B------:R-:W-:Y:S05]  /*34c0*/  BRA.DIV UR4, `(.L_x_65) ;  /* 0x0000009204687947 */ /* 0x000fea000b800000 */
[----:B------:R-:W-:-:S13]  /*34d0*/  ELECT P6, URZ, PT ;  /* 0x0000000000ff782f */ /* 0x000fda00038c0000 */
.L_x_203:
[----:B------:R-:W-:Y:S05]  /*34e0*/  @!P6 BRA `(.L_x_64) ;  /* 0x00000000005ce947 */ /* 0x000fea0003800000 */
[----:B--2---:R-:W2:Y:S02]  /*34f0*/  LDS R4, [UR5+0x10] ;  /* 0x00001005ff047984 */ /* 0x004ea40008000800 */
[----:B--2---:R-:W-:-:S04]  /*3500*/  SHF.L.U32 R4, R4, 0x1f, RZ ;  /* 0x0000001f04047819 */ /* 0x004fc800000006ff */
[----:B------:R-:W2:Y:S02]  /*3510*/  SYNCS.PHASECHK.TRANS64.TRYWAIT P0, [UR5+0x8], R4 ;  /* 0x00000804ff0075a7 */ /* 0x000ea40008001105 */
[----:B--2---:R-:W-:Y:S05]  /*3520*/  @P0 BRA `(.L_x_66) ;  /* 0x0000000000080947 */ /* 0x004fea0003800000 */
[----:B------:R-:W2:Y:S02]  /*3530*/  SYNCS.PHASECHK.TRANS64.TRYWAIT P0, [UR5+0x8], R4 ;  /* 0x00000804ff0075a7 */ /* 0x000ea40008001105 */
[----:B--2---:R-:W-:Y:S05]  /*3540*/  @!P0 BRA `(.L_x_67) ;  /* 0x0000009000688947 */ /* 0x004fea0003800000 */
.L_x_66:
[----:B------:R-:W3:Y:S01]  /*3550*/  LDS R6, [UR6+0x130] ;  /* 0x00013006ff067984 */ /* 0x000ee20008000800 */
[----:B--2---:R-:W-:Y:S02]  /*3560*/  HFMA2 R0, -RZ, RZ, 0, 5.9604644775390625e-08 ;  /* 0x00000001ff007431 */ /* 0x004fe400000001ff */
[----:B------:R-:W-:Y:S01]  /*3570*/  IMAD.MOV.U32 R4, RZ, RZ, 0xffff ;  /* 0x0000ffffff047424 */ /* 0x000fe200078e00ff */
[----:B------:R-:W-:Y:S01]  /*3580*/  UPRMT UR4, UR48, 0x654, UR7 ;  /* 0x0000065430047896 */ /* 0x000fe20008000007 */
[----:B---3--:R-:W-:-:S03]  /*3590*/  IMAD.SHL.U32 R5, R6, 0x20, RZ ;  /* 0x0000002006057824 */ /* 0x008fc600078e00ff */
[-C--:B------:R-:W-:Y:S02]  /*35a0*/  SHF.L.U32 R4, R4, R6.reuse, RZ ;  /* 0x0000000604047219 */ /* 0x080fe400000006ff */
[----:B------:R-:W-:Y:S01]  /*35b0*/  SHF.L.U32 R6, R0, R6, RZ ;  /* 0x0000000600067219 */ /* 0x000fe200000006ff */
[----:B------:R3:W-:Y:S04]  /*35c0*/  STS [UR6+0x130], R5 ;  /* 0x00013005ff007988 */ /* 0x0007e80008000806 */
[----:B------:R3:W-:Y:S04]  /*35d0*/  ATOMS.OR RZ, [UR5+0x14], R4 ;  /* 0x00001404ffff798c */ /* 0x0007e8000b000005 */
[----:B------:R3:W-:Y:S01]  /*35e0*/  ATOMS.OR RZ, [UR5+0x18], R6 ;  /* 0x00001806ffff798c */ /* 0x0007e2000b000005 */
[----:B------:R-:W-:Y:S03]  /*35f0*/  SYNCS.ARRIVE.TRANS64.RED.A1T0 RZ, [UR4], RZ ;  /* 0x000000ffffff79a7 */ /* 0x000fe60008100404 */
[----:B------:R3:W-:Y:S01]  /*3600*/  ATOMS.XOR RZ, [UR5+0x10], R0 ;  /* 0x00001000ffff798c */ /* 0x0007e2000b800005 */
[----:B------:R-:W-:Y:S05]  /*3610*/  BRA `(.L_x_64) ;  /* 0x0000000000107947 */ /* 0x000fea0003800000 */
.L_x_57:
[----:B------:R-:W-:Y:S02]  /*3620*/  MOV R0, 0xffffffff ;  /* 0xffffffff00007802 */ /* 0x000fe40000000f00 */
[----:B------:R-:W-:-:S03]  /*3630*/  MOV R4, 0x3660 ;  /* 0x0000366000047802 */ /* 0x000fc60000000f00 */
[----:B------:R2:W-:Y:S04]  /*3640*/  STS [UR6+0x130], R0 ;  /* 0x00013000ff007988 */ /* 0x0005e80008000806 */
[----:B-12--5:R-:W-:Y:S05]  /*3650*/  CALL.REL.NOINC `($__internal_1_$__cuda_sm10x_tcgen05_guardrail_trap_phase_invalid_during_alloc) ;  /* 0x0000009800bc7944 */ /* 0x026fea0003c00000 */
.L_x_64:
[----:B------:R-:W-:Y:S05]  /*3660*/  WARPSYNC.ALL ;  /* 0x0000000000007948 */ /* 0x000fea0003800000 */
[----:B------:R-:W4:Y:S01]  /*3670*/  S2UR UR4, SR_CgaCtaId ;  /* 0x00000000000479c3 */ /* 0x000f220000008800 */
[----:B------:R-:W-:Y:S01]  /*3680*/  UMOV UR26, 0x400 ;  /* 0x00000400001a7882 */ /* 0x000fe20000000000 */
[----:B------:R-:W-:-:S06]  /*3690*/  NOP ;  /* 0x0000000000007918 */ /* 0x000fcc0000000000 */
[----:B------:R-:W-:Y:S06]  /*36a0*/  BAR.ARV 0x6, 0xa0 ;  /* 0x0182800000007b1d */ /* 0x000fec0000002000 */
[----:B------:R-:W1:Y:S01]  /*36b0*/  LDCU UR6, c[0x0][0x38c] ;  /* 0x00007180ff0677ac */ /* 0x000e620008000800 */
[----:B------:R-:W-:Y:S01]  /*36c0*/  LOP3.LUT R3, R3, 0xffff, RZ, 0xc0, !PT ;  /* 0x0000ffff03037812 */ /* 0x000fe200078ec0ff */
[----:B--2---:R-:W-:Y:S01]  /*36d0*/  IMAD.MOV.U32 R9, RZ, RZ, 0x1 ;  /* 0x00000001ff097424 */ /* 0x004fe200078e00ff */
[----:B------:R-:W-:Y:S01]  /*36e0*/  LOP3.LUT R2, R2, 0xffff, RZ, 0xc0, !PT ;  /* 0x0000ffff02027812 */ /* 0x000fe200078ec0ff */
[----:B------:R-:W-:Y:S01]  /*36f0*/  IMAD.MOV.U32 R8, RZ, RZ, RZ ;  /* 0x000000ffff087224 */ /* 0x000fe200078e00ff */
[----:B------:R-:W-:Y:S01]  /*3700*/  R2UR UR28, R3 ;  /* 0x00000000031c72ca */ /* 0x000fe200000e0000 */
[----:B------:R-:W-:Y:S01]  /*3710*/  UMOV UR32, URZ ;  /* 0x000000ff00207c82 */ /* 0x000fe20008000000 */
[----:B------:R-:W-:-:S02]  /*3720*/  R2UR UR42, R2 ;  /* 0x00000000022a72ca */ /* 0x000fc400000e0000 */
[----:B------:R-:W-:Y:S01]  /*3730*/  CS2R R2, SRZ ;  /* 0x0000000000027805 */ /* 0x000fe2000001ff00 */
[----:B------:R-:W-:Y:S01]  /*3740*/  UMOV UR23, URZ ;  /* 0x000000ff00177c82 */ /* 0x000fe20008000000 */
[----:B----4-:R-:W-:Y:S01]  /*3750*/  ULEA UR26, UR4, UR26, 0x18 ;  /* 0x0000001a041a7291 */ /* 0x010fe2000f8ec0ff */
[----:B------:R-:W-:Y:S01]  /*3760*/  UMOV UR22, URZ ;  /* 0x000000ff00167c82 */ /* 0x000fe20008000000 */
[----:B------:R-:W-:Y:S02]  /*3770*/  UISETP.NE.AND UP3, UPT, UR47, URZ, UPT ;  /* 0x000000ff2f00728c */ /* 0x000fe4000bf65270 */
[----:B------:R-:W-:Y:S02]  /*3780*/  UIADD3 UR5, UPT, UPT, UR26, 0x10800, URZ ;  /* 0x000108001a057890 */ /* 0x000fe4000fffe0ff */
[----:B------:R-:W-:-:S03]  /*3790*/  UIADD3 UR4, UPT, UPT, UR26, 0x24800, URZ ;  /* 0x000248001a047890 */ /* 0x000fc6000fffe0ff */
[----:B---3--:R-:W2:Y:S01]  /*37a0*/  LDS R0, [UR26+0x130] ;  /* 0x0001301aff007984 */ /* 0x008ea20008000800 */
[----:B-1----:R-:W-:Y:S02]  /*37b0*/  UIADD3 UR6, UPT, UPT, UR6, 0x1f, URZ ;  /* 0x0000001f06067890 */ /* 0x002fe4000fffe0ff */
[----:B------:R-:W-:Y:S02]  /*37c0*/  USHF.R.U32.HI UR5, URZ, 0x4, UR5 ;  /* 0x00000004ff057899 */ /* 0x000fe40008011605 */
[----:B------:R-:W-:Y:S02]  /*37d0*/  USHF.R.S32.HI UR33, URZ, 0x1f, UR6 ;  /* 0x0000001fff217899 */ /* 0x000fe40008011406 */
[----:B------:R-:W-:Y:S02]  /*37e0*/  USHF.R.U32.HI UR4, URZ, 0x4, UR4 ;  /* 0x00000004ff047899 */ /* 0x000fe40008011604 */
[----:B------:R-:W-:Y:S02]  /*37f0*/  ULEA.HI UR33, UR33, UR6, URZ, 0x5 ;  /* 0x0000000621217291 */ /* 0x000fe4000f8f28ff */
[----:B------:R-:W-:-:S02]  /*3800*/  ULOP3.LUT UR5, UR5, 0x3fff, URZ, 0xc0, !UPT ;  /* 0x00003fff05057892 */ /* 0x000fc4000f8ec0ff */
[----:B------:R-:W-:Y:S02]  /*3810*/  USHF.R.S32.HI UR33, URZ, 0x5, UR33 ;  /* 0x00000005ff217899 */ /* 0x000fe40008011421 */
[----:B------:R-:W-:Y:S02]  /*3820*/  ULOP3.LUT UR30, UR4, 0x3fff, URZ, 0xc0, !UPT ;  /* 0x00003fff041e7892 */ /* 0x000fe4000f8ec0ff */
[----:B------:R-:W-:Y:S01]  /*3830*/  UISETP.LT.AND UP0, UPT, UR33, 0x1, UPT ;  /* 0x000000012100788c */ /* 0x000fe2000bf01270 */
[----:B------:R-:W-:Y:S01]  /*3840*/  UMOV UR40, 0x0 ;  /* 0x0000000000287882 */ /* 0x000fe20000000000 */
[----:B------:R-:W-:Y:S01]  /*3850*/  UMOV UR41, 0x10400910 ;  /* 0x1040091000297882 */ /* 0x000fe20000000000 */
[----:B------:R-:W-:Y:S02]  /*3860*/  ULOP3.LUT UR29, UR5, 0x10000, URZ, 0xfc, !UPT ;  /* 0x00010000051d7892 */ /* 0x000fe4000f8efcff */
[----:B------:R-:W-:Y:S02]  /*3870*/  ULOP3.LUT UR30, UR30, 0x10000, URZ, 0xfc, !UPT ;  /* 0x000100001e1e7892 */ /* 0x000fe4000f8efcff */
[----:B------:R-:W-:Y:S01]  /*3880*/  USEL UR43, UR33, 0x1, !UP0 ;  /* 0x00000001212b7887 */ /* 0x000fe2000c000000 */
[----:B------:R-:W-:Y:S01]  /*3890*/  UMOV UR38, 0x0 ;  /* 0x0000000000267882 */ /* 0x000fe20000000000 */
[----:B------:R-:W-:Y:S01]  /*38a0*/  UMOV UR39, 0x10400910 ;  /* 0x1040091000277882 */ /* 0x000fe20000000000 */
[----:B------:R-:W-:Y:S01]  /*38b0*/  UMOV UR36, 0x0 ;  /* 0x0000000000247882 */ /* 0x000fe20000000000 */
[----:B------:R-:W-:Y:S01]  /*38c0*/  UMOV UR37, 0x10400910 ;  /* 0x1040091000257882 */ /* 0x000fe20000000000 */
[----:B------:R-:W-:Y:S01]  /*38d0*/  UMOV UR34, 0x0 ;  /* 0x0000000000227882 */ /* 0x000fe20000000000 */
[----:B------:R-:W-:Y:S01]  /*38e0*/  UMOV UR35, 0x10400910 ;  /* 0x1040091000237882 */ /* 0x000fe20000000000 */
[----:B--2---:R-:W-:-:S15]  /*38f0*/  R2UR UR44, R0 ;  /* 0x00000000002c72ca */ /* 0x004fde00000e0000 */
.L_x_75:
[C---:B------:R-:W-:Y:S02]  /*3900*/  LEA R0, R8.reuse, UR26, 0x3 ;  /* 0x0000001a08007c11 */ /* 0x040fe4000f8e18ff */
[----:B------:R-:W-:Y:S02]  /*3910*/  SHF.L.U32 R4, R3, 0x1f, RZ ;  /* 0x0000001f03047819 */ /* 0x000fe400000006ff */
[----:B------:R-:W-:Y:S02]  /*3920*/  LEA R5, R8, UR26, 0x4 ;  /* 0x0000001a08057c11 */ /* 0x000fe4000f8e20ff */
[----:B------:R-:W1:Y:S02]  /*3930*/  SYNCS.PHASECHK.TRANS64.TRYWAIT P0, [R0+URZ+0xa0], R4 ;  /* 0x0000a004000075a7 */ /* 0x000e6400080011ff */
[----:B-1-3--:R-:W-:Y:S05]  /*3940*/  @!P0 BRA `(.L_x_68) ;  /* 0x0000008c00808947 */ /* 0x00afea0003800000 */
.L_x_204:
[----:B-1----:R-:W1:Y:S01]  /*3950*/  LDS.128 R4, [R5+0x110] ;  /* 0x0001100005047984 */ /* 0x002e620000000c00 */
[----:B------:R-:W-:Y:S02]  /*3960*/  VIADD R0, R0, 0xb0 ;  /* 0x000000b000007836 */ /* 0x000fe40000000000 */
[----:B------:R-:W-:Y:S01]  /*3970*/  VIADD R8, R8, 0x1 ;  /* 0x0000000108087836 */ /* 0x000fe20000000000 */
[----:B------:R-:W-:Y:S01]  /*3980*/  @!PT LDS RZ, [RZ] ;  /* 0x00000000fffff984 */ /* 0x000fe20000000800 */
[----:B------:R-:W-:Y:S01]  /*3990*/  @!PT LDS RZ, [RZ] ;  /* 0x00000000fffff984 */ /* 0x000fe20000000800 */
[----:B------:R-:W-:Y:S01]  /*39a0*/  @!PT LDS RZ, [RZ] ;  /* 0x00000000fffff984 */ /* 0x000fe20000000800 */
[----:B------:R-:W-:Y:S01]  /*39b0*/  @!PT LDS RZ, [RZ] ;  /* 0x00000000fffff984 */ /* 0x000fe20000000800 */
[----:B------:R2:W-:Y:S06]  /*39c0*/  MEMBAR.ALL.CTA ;  /* 0x0000000000007992 */ /* 0x0005ec0000008000 */
[----:B--2---:R-:W2:Y:S01]  /*39d0*/  FENCE.VIEW.ASYNC.S ;  /* 0x00000000000073c6 */ /* 0x004ea20000000000 */
[----:B------:R-:W-:-:S04]  /*39e0*/  PRMT R0, RZ, 0x654, R0 ;  /* 0x00000654ff007816 */ /* 0x000fc80000000000 */
[----:B--2---:R2:W-:Y:S01]  /*39f0*/  SYNCS.ARRIVE.TRANS64.RED.A1T0 RZ, [R0+URZ], RZ ;  /* 0x000000ff00ff79a7 */ /* 0x0045e200081004ff */
[----:B-1----:R-:W-:Y:S01]  /*3a00*/  LOP3.LUT P1, RZ, R6, 0x1, RZ, 0xc0, !PT ;  /* 0x0000000106ff7812 */ /* 0x002fe2000782c0ff */
[----:B--2---:R-:W-:-:S12]  /*3a10*/  BRA.U UP3, `(.L_x_69) ;  /* 0x0000000503087547 */ /* 0x004fd8000b800000 */
[----:B------:R-:W1:Y:S01]  /*3a20*/  LDCU UR4, c[0x0][0x38c] ;  /* 0x00007180ff0477ac */ /* 0x000e620008000800 */
[----:B------:R-:W-:Y:S02]  /*3a30*/  PLOP3.LUT P2, PT, PT, PT, PT, 0x80, 0x8 ;  /* 0x000000000008781c */ /* 0x000fe40003f4f070 */
[----:B------:R-:W-:Y:S01]  /*3a40*/  SHF.L.U32 R4, R9, 0x1f, RZ ;  /* 0x0000001f09047819 */ /* 0x000fe200000006ff */
[----:B------:R-:W-:Y:S02]  /*3a50*/  ULEA UR31, UR32, UR26, 0x3 ;  /* 0x0000001a201f7291 */ /* 0x000fe4000f8e18ff */
[----:B------:R-:W-:Y:S02]  /*3a60*/  ULEA UR11, UR32, UR44, 0x8 ;  /* 0x0000002c200b7291 */ /* 0x000fe4000f8e40ff */
[----:B-1----:R-:W-:-:S06]  /*3a70*/  UISETP.GE.AND UP0, UPT, UR4, 0x1, UPT ;  /* 0x000000010400788c */ /* 0x002fcc000bf06270 */
[----:B------:R-:W-:-:S05]  /*3a80*/  PLOP3.LUT P0, PT, PT, PT, UP0, 0x80, 0x8 ;  /* 0x000000000008781c */ /* 0x000fca0003f0f008 */
[----:B------:R-:W-:-:S08]  /*3a90*/  @UP0 ULEA UR4, UR23, UR26, 0x3 ;  /* 0x0000001a17040291 */ /* 0x000fd0000f8e18ff */
[----:B------:R-:W-:-:S04]  /*3aa0*/  @P0 SHF.L.U32 R0, R2, 0x1f, RZ ;  /* 0x0000001f02000819 */ /* 0x000fc800000006ff */
[----:B------:R1:W2:Y:S01]  /*3ab0*/  @P0 SYNCS.PHASECHK.TRANS64.TRYWAIT P2, [UR4], R0 ;  /* 0x00000000ff0005a7 */ /* 0x0002a20008041104 */
[----:B------:R-:W3:Y:S02]  /*3ac0*/  SYNCS.PHASECHK.TRANS64.TRYWAIT P0, [UR31+0xd0], R4 ;  /* 0x0000d004ff0075a7 */ /* 0x000ee4000800111f */
[----:B-123--:R-:W-:Y:S05]  /*3ad0*/  @!P0 BRA `(.L_x_70) ;  /* 0x0000008c00308947 */ /* 0x00efea0003800000 */
.L_x_206:
[----:B------:R-:W-:Y:S01]  /*3ae0*/  UMOV UR27, UR22 ;  /* 0x00000016001b7c82 */ /* 0x000fe20008000000 */
[----:B------:R-:W-:Y:S05]  /*3af0*/  BRA.U !UP0, `(.L_x_71) ;  /* 0x0000000108c07547 */ /* 0x000fea000b800000 */
[----:B------:R-:W-:Y:S02]  /*3b00*/  UIADD3 UR27, UPT, UPT, UR43, UR22, URZ ;  /* 0x000000162b1b7290 */ /* 0x000fe4000fffe0ff */
[----:B------:R-:W-:Y:S01]  /*3b10*/  UPLOP3.LUT UP2, UPT, UPT, UPT, UPT, 0x40, 0x4 ;  /* 0x000000000004789c */ /* 0x000fe20003f4e870 */
[----:B------:R-:W-:Y:S01]  /*3b20*/  UMOV UR24, UR33 ;  /* 0x0000002100187c82 */ /* 0x000fe20008000000 */
[----:B------:R-:W-:-:S09]  /*3b30*/  UMOV UR10, UR23 ;  /* 0x00000017000a7c82 */ /* 0x000fd20008000000 */
.L_x_74:
[----:B--2---:R-:W-:Y:S01]  /*3b40*/  ULEA UR5, UR10, UR26, 0x3 ;  /* 0x0000001a0a057291 */ /* 0x004fe2000f8e18ff */
[----:B---3--:R-:W-:Y:S11]  /*3b50*/  @P2 BRA `(.L_x_72) ;  /* 0x00000000000c2947 */ /* 0x008ff60003800000 */
[----:B-1----:R-:W-:Y:S04]  /*3b60*/  SHF.L.U32 R4, R2, 0x1f, RZ ;  /* 0x0000001f02047819 */ /* 0x002fe800000006ff */
[----:B------:R-:W1:Y:S02]  /*3b70*/  SYNCS.PHASECHK.TRANS64.TRYWAIT P0, [UR5], R4 ;  /* 0x00000004ff0075a7 */ /* 0x000e640008001105 */
[----:B-1----:R-:W-:Y:S05]  /*3b80*/  @!P0 BRA `(.L_x_73) ;  /* 0x0000008c001c8947 */ /* 0x002fea0003800000 */
.L_x_72:
[----:B------:R-:W-:Y:S01]  /*3b90*/  UISETP.NE.AND UP0, UPT, UR24, 0x1, UPT ;  /* 0x000000011800788c */ /* 0x000fe2000bf05270 */
[----:B------:R-:W-:Y:S01]  /*3ba0*/  PLOP3.LUT P2, PT, PT, PT, PT, 0x80, 0x8 ;  /* 0x000000000008781c */ /* 0x000fe20003f4f070 */
[----:B------:R-:W-:Y:S02]  /*3bb0*/  UIADD3 UR4, UPT, UPT, UR10, 0x1, URZ ;  /* 0x000000010a047890 */ /* 0x000fe4000fffe0ff */
[----:B------:R-:W-:Y:S02]  /*3bc0*/  UIADD3 UR25, UPT, UPT, UR5, 0x28, URZ ;  /* 0x0000002805197890 */ /* 0x000fe4000fffe0ff */
[----:B------:R-:W-:Y:S01]  /*3bd0*/  UISETP.NE.AND UP1, UPT, UR4, 0x5, UPT ;  /* 0x000000050400788c */ /* 0x000fe2000bf25270 */
[----:B------:R-:W-:Y:S01]  /*3be0*/  PLOP3.LUT P0, PT, PT, PT, UP0, 0x80, 0x8 ;  /* 0x000000000008781c */ /* 0x000fe20003f0f008 */
[----:B------:R-:W-:Y:S02]  /*3bf0*/  UIADD3 UR22, UPT, UPT, UR22, 0x1, URZ ;  /* 0x0000000116167890 */ /* 0x000fe4000fffe0ff */
[----:B------:R-:W-:Y:S02]  /*3c00*/  USEL UR6, URZ, 0x1, UP1 ;  /* 0x00000001ff067887 */ /* 0x000fe40008800000 */
[----:B------:R-:W-:Y:S02]  /*3c10*/  USEL UR23, UR4, URZ, UP1 ;  /* 0x000000ff04177287 */ /* 0x000fe40008800000 */
[----:B------:R-:W-:Y:S02]  /*3c20*/  UIADD3 UR24, UPT, UPT, UR24, -0x1, URZ ;  /* 0xffffffff18187890 */ /* 0x000fe4000fffe0ff */
[----:B------:R-:W-:Y:S01]  /*3c30*/  @UP0 ULEA UR4, UR23, UR26, 0x3 ;  /* 0x0000001a17040291 */ /* 0x000fe2000f8e18ff */
[----:B------:R-:W-:Y:S01]  /*3c40*/  LOP3.LUT R2, R2, UR6, RZ, 0x3c, !PT ;  /* 0x0000000602027c12 */ /* 0x000fe2000f8e3cff */
[----:B------:R-:W-:Y:S02]  /*3c50*/  ULEA UR6, UR10, UR30, 0xa ;  /* 0x0000001e0a067291 */ /* 0x000fe4000f8e50ff */
[----:B------:R-:W-:Y:S01]  /*3c60*/  UISETP.NE.AND UP0, UPT, UR22, UR27, UPT ;  /* 0x0000001b1600728c */ /* 0x000fe2000bf05270 */
[----:B-1----:R-:W-:Y:S01]  /*3c70*/  @P0 SHF.L.U32 R0, R2, 0x1f, RZ ;  /* 0x0000001f02000819 */ /* 0x002fe200000006ff */
[----:B------:R-:W-:Y:S02]  /*3c80*/  UIADD3 UR20, UPT, UPT, UR6, 0x2, URZ ;  /* 0x0000000206147890 */ /* 0x000fe4000fffe0ff */
[----:B------:R-:W-:Y:S01]  /*3c90*/  UIADD3 UR16, UPT, UPT, UR6, 0x4, URZ ;  /* 0x0000000406107890 */ /* 0x000fe2000fffe0ff */
[----:B------:R2:W3:Y:S01]  /*3ca0*/  @P0 SYNCS.PHASECHK.TRANS64.TRYWAIT P2, [UR4], R0 ;  /* 0x00000000ff0005a7 */ /* 0x0004e20008041104 */
[----:B------:R-:W-:Y:S02]  /*3cb0*/  ULEA UR4, UR10, UR29, 0xa ;  /* 0x0000001d0a047291 */ /* 0x000fe4000f8e50ff */
[----:B------:R-:W-:Y:S02]  /*3cc0*/  UIADD3 UR12, UPT, UPT, UR6, 0x6, URZ ;  /* 0x00000006060c7890 */ /* 0x000fe4000fffe0ff */
[----:B------:R-:W-:Y:S02]  /*3cd0*/  UIADD3 UR18, UPT, UPT, UR4, 0x2, URZ ;  /* 0x0000000204127890 */ /* 0x000fe4000fffe0ff */
[----:B------:R-:W-:Y:S02]  /*3ce0*/  UIADD3 UR14, UPT, UPT, UR4, 0x4, URZ ;  /* 0x00000004040e7890 */ /* 0x000fe4000fffe0ff */
[----:B------:R-:W-:Y:S01]  /*3cf0*/  UIADD3 UR8, UPT, UPT, UR4, 0x6, URZ ;  /* 0x0000000604087890 */ /* 0x000fe2000fffe0ff */
[----:B------:R-:W-:Y:S01]  /*3d00*/  UMOV UR7, 0x40004040 ;  /* 0x4000404000077882 */ /* 0x000fe20000000000 */
[----:B------:R-:W-:Y:S01]  /*3d10*/  UMOV UR5, 0x40004040 ;  /* 0x4000404000057882 */ /* 0x000fe20000000000 */
[----:B------:R-:W-:Y:S01]  /*3d20*/  UMOV UR21, 0x40004040 ;  /* 0x4000404000157882 */ /* 0x000fe20000000000 */
[----:B------:R2:W-:Y:S01]  /*3d30*/  UTCHMMA.2CTA gdesc[UR4], gdesc[UR6], tmem[UR11], tmem[UR40], idesc[UR41], UP2 ;  /* 0x00ff2806040075ea */ /* 0x0005e2000920000b */
[----:B------:R-:W-:Y:S01]  /*3d40*/  UPLOP3.LUT UP2, UPT, UPT, UPT, UPT, 0x80, 0x8 ;  /* 0x000000000008789c */ /* 0x000fe20003f4f070 */
[----:B------:R-:W-:Y:S01]  /*3d50*/  UMOV UR19, 0x40004040 ;  /* 0x4000404000137882 */ /* 0x000fe20000000000 */
[----:B------:R-:W-:Y:S01]  /*3d60*/  UMOV UR17, 0x40004040 ;  /* 0x4000404000117882 */ /* 0x000fe20000000000 */
[----:B------:R2:W-:Y:S01]  /*3d70*/  UTCHMMA.2CTA gdesc[UR18], gdesc[UR20], tmem[UR11], tmem[UR38], idesc[UR39], UPT ;  /* 0x00ff2614120075ea */ /* 0x0005e2000ba0000b */
[----:B------:R-:W-:Y:S01]  /*3d80*/  UMOV UR15, 0x40004040 ;  /* 0x40004040000f7882 */ /* 0x000fe20000000000 */
[----:B------:R-:W-:Y:S01]  /*3d90*/  UMOV UR13, 0x40004040 ;  /* 0x40004040000d7882 */ /* 0x000fe20000000000 */
[----:B------:R-:W-:Y:S01]  /*3da0*/  UMOV UR9, 0x40004040 ;  /* 0x4000404000097882 */ /* 0x000fe20000000000 */
[----:B------:R2:W-:Y:S01]  /*3db0*/  UTCHMMA.2CTA gdesc[UR14], gdesc[UR16], tmem[UR11], tmem[UR36], idesc[UR37], UPT ;  /* 0x00ff24100e0075ea */ /* 0x0005e2000ba0000b */
[----:B------:R2:W-:Y:S01]  /*3dc0*/  UTCHMMA.2CTA gdesc[UR8], gdesc[UR12], tmem[UR11], tmem[UR34], idesc[UR35], UPT ;  /* 0x00ff220c080075ea */ /* 0x0005e2000ba0000b */
[----:B------:R2:W-:Y:S01]  /*3dd0*/  UTCBAR.2CTA.MULTICAST [UR25], URZ, UR28 ;  /* 0x000000ff190073e9 */ /* 0x0005e2000820081c */
[----:B------:R-:W-:Y:S01]  /*3de0*/  UMOV UR10, UR23 ;  /* 0x00000017000a7c82 */ /* 0x000fe20008000000 */
[----:B------:R-:W-:Y:S05]  /*3df0*/  BRA.U UP0, `(.L_x_74) ;  /* 0xfffffffd00507547 */ /* 0x000fea000b83ffff */
.L_x_71:
[----:B--2---:R-:W-:Y:S01]  /*3e00*/  UIADD3 UR4, UPT, UPT, UR31, 0xc0, URZ ;  /* 0x000000c01f047890 */ /* 0x004fe2000fffe0ff */
[----:B------:R-:W-:-:S08]  /*3e10*/  UMOV UR22, UR27 ;  /* 0x0000001b00167c82 */ /* 0x000fd00008000000 */
[----:B------:R2:W-:Y:S01]  /*3e20*/  UTCBAR.2CTA.MULTICAST [UR4], URZ, UR42 ;  /* 0x000000ff040073e9 */ /* 0x0005e2000820082a */
[----:B------:R-:W-:Y:S02]  /*3e30*/  NOP ;  /* 0x0000000000007918 */ /* 0x000fe40000000000 */
.L_x_69:
[----:B--2---:R-:W-:Y:S01]  /*3e40*/  UIADD3 UR4, UPT, UPT, UR32, 0x1, URZ ;  /* 0x0000000120047890 */ /* 0x004fe2000fffe0ff */
[----:B------:R-:W-:-:S03]  /*3e50*/  ISETP.NE.AND P0, PT, R8, 0x2, PT ;  /* 0x000000020800780c */ /* 0x000fc60003f05270 */
[----:B------:R-:W-:Y:S01]  /*3e60*/  UISETP.NE.AND UP0, UPT, UR4, 0x2, UPT ;  /* 0x000000020400788c */ /* 0x000fe2000bf05270 */
[----:B-1----:R-:W-:Y:S02]  /*3e70*/  SEL R0, RZ, 0x1, P0 ;  /* 0x00000001ff007807 */ /* 0x002fe40000000000 */
[----:B------:R-:W-:Y:S01]  /*3e80*/  SEL R8, R8, RZ, P0 ;  /* 0x000000ff08087207 */ /* 0x000fe20000000000 */
[----:B------:R-:W-:Y:S01]  /*3e90*/  USEL UR5, URZ, 0x1, UP0 ;  /* 0x00000001ff057887 */ /* 0x000fe20008000000 */
[----:B------:R-:W-:Y:S01]  /*3ea0*/  LOP3.LUT R3, R3, R0, RZ, 0x3c, !PT ;  /* 0x0000000003037212 */ /* 0x000fe200078e3cff */
[----:B------:R-:W-:-:S04]  /*3eb0*/  USEL UR32, UR4, URZ, UP0 ;  /* 0x000000ff04207287 */ /* 0x000fc80008000000 */
[----:B------:R-:W-:Y:S01]  /*3ec0*/  LOP3.LUT R9, R9, UR5, RZ, 0x3c, !PT ;  /* 0x0000000509097c12 */ /* 0x000fe2000f8e3cff */
[----:B------:R-:W-:Y:S07]  /*3ed0*/  @P1 BRA `(.L_x_75) ;  /* 0xfffffff800881947 */ /* 0x000fee000383ffff */
[----:B------:R-:W1:Y:S01]  /*3ee0*/  S2UR UR8, SR_CgaCtaId ;  /* 0x00000000000879c3 */ /* 0x000e620000008800 */
[----:B------:R-:W-:Y:S01]  /*3ef0*/  ELECT P0, URZ, PT ;  /* 0x0000000000ff782f */ /* 0x000fe20003800000 */
[----:B------:R-:W-:Y:S01]  /*3f00*/  HFMA2 R0, -RZ, RZ, 0, 5.9604644775390625e-08 ;  /* 0x00000001ff007431 */ /* 0x000fe200000001ff */
[----:B------:R-:W-:-:S05]  /*3f10*/  UMOV UR4, 0x40 ;  /* 0x0000004000047882 */ /* 0x000fca0000000000 */
[----:B------:R-:W-:Y:S01]  /*3f20*/  UVIRTCOUNT.DEALLOC.SMPOOL 0x80 ;  /* 0x000000800000784c */ /* 0x000fe20000000000 */
[----:B------:R-:W-:Y:S02]  /*3f30*/  UISETP.NE.AND UP0, UPT, UR47, URZ, UPT ;  /* 0x000000ff2f00728c */ /* 0x000fe4000bf05270 */
[----:B-1----:R-:W-:-:S09]  /*3f40*/  ULEA UR8, UR8, UR4, 0x18 ;  /* 0x0000000408087291 */ /* 0x002fd2000f8ec0ff */
[----:B------:R1:W-:Y:S01]  /*3f50*/  @P0 STS.U8 [UR8+0x1c], R0 ;  /* 0x00001c00ff000988 */ /* 0x0003e20008000008 */
[----:B------:R-:W-:Y:S05]  /*3f60*/  BRA.U UP0, `(.L_x_76) ;  /* 0x0000000100587547 */ /* 0x000fea000b800000 */
[----:B------:R-:W-:Y:S01]  /*3f70*/  UIADD3 UR5, UPT, UPT, UR26, 0xd0, URZ ;  /* 0x000000d01a057890 */ /* 0x000fe2000fffe0ff */
[----:B------:R-:W-:-:S03]  /*3f80*/  SHF.L.U32 R2, R9, 0x1f, RZ ;  /* 0x0000001f09027819 */ /* 0x000fc600000006ff */
[----:B------:R-:W-:-:S09]  /*3f90*/  ULEA UR4, UR32, UR5, 0x3 ;  /* 0x0000000520047291 */ /* 0x000fd2000f8e18ff */
[----:B------:R-:W2:Y:S02]  /*3fa0*/  SYNCS.PHASECHK.TRANS64.TRYWAIT P0, [UR4], R2 ;  /* 0x00000002ff0075a7 */ /* 0x000ea40008001104 */
[----:B--2---:R-:W-:Y:S05]  /*3fb0*/  @!P0 BRA `(.L_x_77) ;  /* 0x0000008800288947 */ /* 0x004fea0003800000 */
.L_x_209:
[----:B------:R-:W-:-:S04]  /*3fc0*/  UIADD3 UR4, UPT, UPT, UR32, 0x1, URZ ;  /* 0x0000000120047890 */ /* 0x000fc8000fffe0ff */
[----:B------:R-:W-:-:S04]  /*3fd0*/  UISETP.NE.AND UP1, UPT, UR4, 0x2, UPT ;  /* 0x000000020400788c */ /* 0x000fc8000bf25270 */
[----:B------:R-:W-:Y:S02]  /*3fe0*/  USEL UR6, URZ, 0x1, UP1 ;  /* 0x00000001ff067887 */ /* 0x000fe40008800000 */
[----:B------:R-:W-:-:S04]  /*3ff0*/  USEL UR4, UR4, URZ, UP1 ;  /* 0x000000ff04047287 */ /* 0x000fc80008800000 */
[----:B------:R-:W-:Y:S01]  /*4000*/  ULEA UR4, UR4, UR5, 0x3 ;  /* 0x0000000504047291 */ /* 0x000fe2000f8e18ff */
[----:B-1----:R-:W-:-:S04]  /*4010*/  LOP3.LUT R2, R9, UR6, RZ, 0x3c, !PT ;  /* 0x0000000609027c12 */ /* 0x002fc8000f8e3cff */
[----:B------:R-:W-:Y:S01]  /*4020*/  SHF.L.U32 R2, R2, 0x1f, RZ ;  /* 0x0000001f02027819 */ /* 0x000fe200000006ff */
[----:B------:R-:W-:-:S04]  /*4030*/  IMAD.U32 R0, RZ, RZ, UR4 ;  /* 0x00000004ff007e24 */ /* 0x000fc8000f8e00ff */
[----:B------:R1:W2:Y:S03]  /*4040*/  SYNCS.PHASECHK.TRANS64.TRYWAIT P0, [R0+URZ], R2 ;  /* 0x00000002000075a7 */ /* 0x0002a600080011ff */
[----:B--2---:R-:W-:Y:S05]  /*4050*/  @!P0 NANOSLEEP.SYNCS 0x989680 ;  /* 0x009896800000895d */ /* 0x004fea0003900000 */
[----:B------:R-:W2:Y:S02]  /*4060*/  @!P0 SYNCS.PHASECHK.TRANS64 P0, [R0+URZ], R2 ;  /* 0x00000002000085a7 */ /* 0x000ea400080010ff */
[----:B--2---:R-:W-:Y:S05]  /*4070*/  @P0 BRA `(.L_x_78) ;  /* 0x0000000000200947 */ /* 0x004fea0003800000 */
.L_x_79:
[----:B--2---:R2:W4:Y:S02]  /*4080*/  SYNCS.PHASECHK.TRANS64.TRYWAIT P0, [R0+URZ], R2 ;  /* 0x00000002000075a7 */ /* 0x00452400080011ff */
[----:B----4-:R-:W-:Y:S05]  /*4090*/  @!P0 NANOSLEEP.SYNCS 0x989680 ;  /* 0x009896800000895d */ /* 0x010fea0003900000 */
[----:B------:R-:W4:Y:S02]  /*40a0*/  @!P0 SYNCS.PHASECHK.TRANS64 P0, [R0+URZ], R2 ;  /* 0x00000002000085a7 */ /* 0x000f2400080010ff */
[----:B----4-:R-:W-:Y:S05]  /*40b0*/  @!P0 BRA `(.L_x_79) ;  /* 0xfffffffc00f08947 */ /* 0x010fea000383ffff */
[----:B------:R-:W-:Y:S05]  /*40c0*/  BRA `(.L_x_78) ;  /* 0x00000000000c7947 */ /* 0x000fea0003800000 */
.L_x_76:
[----:B------:R-:W-:-:S04]  /*40d0*/  UIADD3 UR4, UPT, UPT, UR26, 0x100, URZ ;  /* 0x000001001a047890 */ /* 0x000fc8000fffe0ff */
[----:B------:R-:W-:-:S09]  /*40e0*/  UPRMT UR4, UR48, 0x654, UR4 ;  /* 0x0000065430047896 */ /* 0x000fd20008000004 */
[----:B------:R-:W-:Y:S03]  /*40f0*/  SYNCS.ARRIVE.TRANS64.RED.A1T0 RZ, [UR4], RZ ;  /* 0x000000ffffff79a7 */ /* 0x000fe60008100404 */
.L_x_78:
[----:B-12---:R-:W-:Y:S01]  /*4100*/  SHF.L.U32 R2, RZ, 0x1f, RZ ;  /* 0x0000001fff027819 */ /* 0x006fe200000006ff */
[----:B------:R-:W-:Y:S01]  /*4110*/  UIADD3 UR4, UPT, UPT, UR26, 0x100, URZ ;  /* 0x000001001a047890 */ /* 0x000fe2000fffe0ff */
[----:B------:R-:W-:Y:S02]  /*4120*/  PLOP3.LUT P0, PT, PT, PT, UP0, 0x80, 0x8 ;  /* 0x000000000008781c */ /* 0x000fe40003f0f008 */
[----:B------:R-:W1:Y:S02]  /*4130*/  SYNCS.PHASECHK.TRANS64.TRYWAIT P1, [UR26+0x100], R2 ;  /* 0x00010002ff0075a7 */ /* 0x000e64000802111a */
[----:B-1----:R-:W-:Y:S09]  /*4140*/  @!P1 BRA `(.L_x_80) ;  /* 0x0000008400dc9947 */ /* 0x002ff20003800000 */
.L_x_211:
[----:B------:R-:W-:Y:S01]  /*4150*/  @!UP0 UPRMT UR4, UR48, 0x654, UR4 ;  /* 0x0000065430048896 */ /* 0x000fe20008000004 */
[----:B------:R-:W-:Y:S01]  /*4160*/  UMOV UR5, 0xffff ;  /* 0x0000ffff00057882 */ /* 0x000fe20000000000 */
[----:B------:R-:W-:-:S07]  /*4170*/  UMOV UR6, 0x1 ;  /* 0x0000000100067882 */ /* 0x000fce0000000000 */
[----:B------:R-:W-:Y:S01]  /*4180*/  @!P0 SYNCS.ARRIVE.TRANS64.RED.A1T0 RZ, [UR4], RZ ;  /* 0x000000ffffff89a7 */ /* 0x000fe20008100404 */
[----:B------:R-:W-:Y:S01]  /*4190*/  NOP ;  /* 0x0000000000007918 */ /* 0x000fe20000000000 */
[----:B-1----:R-:W1:Y:S01]  /*41a0*/  LDS R0, [UR8+0x14] ;  /* 0x00001408ff007984 */ /* 0x002e620008000800 */
[----:B------:R-:W-:-:S04]  /*41b0*/  ULOP3.LUT UR4, UR44, 0xffff, URZ, 0xc0, !UPT ;  /* 0x0000ffff2c047892 */ /* 0x000fc8000f8ec0ff */
[----:B------:R-:W-:-:S04]  /*41c0*/  USHF.R.U32.HI UR4, URZ, 0x5, UR4 ;  /* 0x00000005ff047899 */ /* 0x000fc80008011604 */
[----:B------:R-:W-:Y:S02]  /*41d0*/  USHF.L.U32 UR5, UR5, UR4, URZ ;  /* 0x0000000405057299 */ /* 0x000fe400080006ff */
[----:B------:R-:W-:-:S04]  /*41e0*/  USHF.L.U32 UR4, UR6, UR4, URZ ;  /* 0x0000000406047299 */ /* 0x000fc800080006ff */
[----:B-1----:R-:W-:-:S04]  /*41f0*/  LOP3.LUT R0, R0, UR5, RZ, 0xc0, !PT ;  /* 0x0000000500007c12 */ /* 0x002fc8000f8ec0ff */
[----:B------:R-:W-:-:S13]  /*4200*/  ISETP.NE.AND P0, PT, R0, UR5, PT ;  /* 0x0000000500007c0c */ /* 0x000fda000bf05270 */
[----:B------:R-:W-:Y:S05]  /*4210*/  @P0 BRA `(.L_x_81) ;  /* 0x0000000000580947 */ /* 0x000fea0003800000 */
[----:B------:R-:W1:Y:S02]  /*4220*/  LDS R0, [UR8+0x18] ;  /* 0x00001808ff007984 */ /* 0x000e640008000800 */
[----:B-1----:R-:W-:-:S04]  /*4230*/  LOP3.LUT R0, R0, UR4, RZ, 0xc0, !PT ;  /* 0x0000000400007c12 */ /* 0x002fc8000f8ec0ff */
[----:B------:R-:W-:-:S13]  /*4240*/  ISETP.NE.AND P0, PT, R0, UR4, PT ;  /* 0x0000000400007c0c */ /* 0x000fda000bf05270 */
[----:B------:R-:W-:Y:S05]  /*4250*/  @P0 BRA `(.L_x_82) ;  /* 0x00000000003c0947 */ /* 0x000fea0003800000 */
[----:B------:R-:W1:Y:S01]  /*4260*/  S2R R2, SR_LANEID ;  /* 0x0000000000027919 */ /* 0x000e620000000000 */
[----:B------:R-:W-:-:S06]  /*4270*/  ULOP3.LUT UR5, URZ, UR5, URZ, 0x33, !UPT ;  /* 0x00000005ff057292 */ /* 0x000fcc000f8e33ff */
[----:B------:R-:W-:-:S04]  /*4280*/  IMAD.U32 R0, RZ, RZ, UR5 ;  /* 0x00000005ff007e24 */ /* 0x000fc8000f8e00ff */
[----:B------:R2:W4:Y:S02]  /*4290*/  REDUX UR7, R0 ;  /* 0x00000000000773c4 */ /* 0x0005240000000000 */
[----:B------:R1:W-:Y:S01]  /*42a0*/  UTCATOMSWS.AND URZ, UR5 ;  /* 0x0000000500ff79e3 */ /* 0x0003e20008000000 */
[----:B--2---:R-:W-:Y:S01]  /*42b0*/  LOP3.LUT R0, RZ, UR4, RZ, 0x33, !PT ;  /* 0x00000004ff007c12 */ /* 0x004fe2000f8e33ff */
[----:B------:R-:W-:Y:S02]  /*42c0*/  VOTEU.ANY UR4, UPT, PT ;  /* 0x0000000000047886 */ /* 0x000fe400038e0100 */
[----:B------:R-:W-:Y:S02]  /*42d0*/  UFLO.U32 UR4, UR4 ;  /* 0x00000004000472bd */ /* 0x000fe400080e0000 */
[----:B------:R-:W2:Y:S04]  /*42e0*/  REDUX UR6, R0 ;  /* 0x00000000000673c4 */ /* 0x000ea80000000000 */
[----:B-1----:R-:W-:-:S02]  /*42f0*/  ISETP.EQ.U32.AND P0, PT, R2, UR4, PT ;  /* 0x0000000402007c0c */ /* 0x002fc4000bf02070 */
[----:B----4-:R-:W-:-:S11]  /*4300*/  MOV R2, UR7 ;  /* 0x0000000700027c02 */ /* 0x010fd60008000f00 */
[----:B------:R1:W-:Y:S01]  /*4310*/  @P0 ATOMS.AND RZ, [UR8+0x14], R2 ;  /* 0x00001402ffff098c */ /* 0x0003e2000a800008 */
[----:B--2---:R-:W-:-:S05]  /*4320*/  IMAD.U32 R0, RZ, RZ, UR6 ;  /* 0x00000006ff007e24 */ /* 0x004fca000f8e00ff */
[----:B------:R1:W-:Y:S01]  /*4330*/  @P0 ATOMS.AND RZ, [UR8+0x18], R0 ;  /* 0x00001800ffff098c */ /* 0x0003e2000a800008 */
[----:B------:R-:W-:Y:S05]  /*4340*/  BRA `(.L_x_83) ;  /* 0x0000000000147947 */ /* 0x000fea0003800000 */
.L_x_82:
[----:B------:R-:W-:Y:S02]  /*4350*/  MOV R2, 0x4370 ;  /* 0x0000437000027802 */ /* 0x000fe40000000f00 */
[----:B---3-5:R-:W-:Y:S05]  /*4360*/  CALL.REL.NOINC `($__internal_0_$__cuda_sm10x_tcgen05_guardrail_trap_col_being_dealloced_not_returned_by_alloc) ;  /* 0x0000008c006c7944 */ /* 0x028fea0003c00000 */
[----:B------:R-:W-:Y:S05]  /*4370*/  BRA `(.L_x_83) ;  /* 0x0000000000087947 */ /* 0x000fea0003800000 */
.L_x_81:
[----:B------:R-:W-:Y:S02]  /*4380*/  MOV R2, 0x43a0 ;  /* 0x000043a000027802 */ /* 0x000fe40000000f00 */
[----:B---3-5:R-:W-:Y:S05]  /*4390*/  CALL.REL.NOINC `($__internal_2_$__cuda_sm10x_tcgen05_guardrail_trap_unallocated_columns_being_dealloced) ;  /* 0x0000008c00787944 */ /* 0x028fea0003c00000 */
.L_x_83:
[----:B------:R-:W-:Y:S01]  /*43a0*/  NOP ;  /* 0x0000000000007918 */ /* 0x000fe20000000000 */
[----:B------:R-:W-:Y:S05]  /*43b0*/  EXIT ;  /* 0x000000000000794d */ /* 0x000fea0003800000 */
.L_x_56:
[----:B------:R-:W-:-:S09]  /*43c0*/  UISETP.NE.OR UP0, UPT, UR17, 0x3, !UP4 ;  /* 0x000000031100788c */ /* 0x000fd2000e705670 */
[----:B------:R-:W-:Y:S05]  /*43d0*/  BRA.U UP0, `(.L_x_84) ;  /* 0x0000001500c47547 */ /* 0x000fea000b800000 */
[----:B------:R-:W2:Y:S01]  /*43e0*/  LDCU UR37, c[0x0][0x370] ;  /* 0x00006e00ff2577ac */ /* 0x000ea20008000800 */
[----:B------:R-:W3:Y:S01]  /*43f0*/  LDC.64 R16, c[0x0][0x348] ;  /* 0x0000d200ff107b82 */ /* 0x000ee20000000a00 */
[----:B------:R-:W-:Y:S01]  /*4400*/  HFMA2 R14, -RZ, RZ, 0, 0 ;  /* 0x00000000ff0e7431 */ /* 0x000fe200000001ff */
[----:B------:R-:W-:Y:S01]  /*4410*/  MOV R13, RZ ;  /* 0x000000ff000d7202 */ /* 0x000fe20000000f00 */
[----:B------:R-:W2:Y:S01]  /*4420*/  LDCU.128 UR48, c[0x0][0xb10] ;  /* 0x00016200ff3077ac */ /* 0x000ea20008000c00 */
[----:B------:R-:W-:Y:S01]  /*4430*/  HFMA2 R7, -RZ, RZ, 0, 2 ;  /* 0x00004000ff077431 */ /* 0x000fe200000001ff */
[----:B------:R-:W4:Y:S03]  /*4440*/  LDCU UR31, c[0x0][0x374] ;  /* 0x00006e80ff1f77ac */ /* 0x000f260008000800 */
[----:B------:R-:W1:Y:S01]  /*4450*/  LDC.64 R2, c[0x0][0x888] ;  /* 0x00022200ff027b82 */ /* 0x000e620000000a00 */
[----:B------:R-:W4:Y:S01]  /*4460*/  LDCU UR15, c[0x0][0xb0c] ;  /* 0x00016180ff0f77ac */ /* 0x000f220008000800 */
[----:B------:R-:W3:Y:S06]  /*4470*/  LDCU UR47, c[0x0][0xb20] ;  /* 0x00016400ff2f77ac */ /* 0x000eec0008000800 */
[----:B------:R-:W1:Y:S01]  /*4480*/  LDC.64 R4, c[0x0][0x890] ;  /* 0x00022400ff047b82 */ /* 0x000e620000000a00 */
[----:B------:R-:W3:Y:S01]  /*4490*/  LDCU UR4, c[0x0][0xb30] ;  /* 0x00016600ff0477ac */ /* 0x000ee20008000800 */
[----:B--2---:R-:W-:-:S02]  /*44a0*/  UIMAD.WIDE.U32 UR6, UR37, UR48, URZ ;  /* 0x00000030250672a5 */ /* 0x004fc4000f8e00ff */
[----:B----4-:R-:W-:Y:S01]  /*44b0*/  UIMAD.WIDE.U32 UR8, UR31, UR51, URZ ;  /* 0x000000331f0872a5 */ /* 0x010fe2000f8e00ff */
[----:B------:R-:W-:Y:S01]  /*44c0*/  UMOV UR21, 0x400 ;  /* 0x0000040000157882 */ /* 0x000fe20000000000 */
[----:B------:R-:W-:Y:S02]  /*44d0*/  UPLOP3.LUT UP1, UPT, UPT, UPT, UPT, 0x40, 0x4 ;  /* 0x000000000004789c */ /* 0x000fe40003f2e870 */
[----:B------:R-:W-:Y:S01]  /*44e0*/  ULEA UR21, UR52, UR21, 0x18 ;  /* 0x0000001534157291 */ /* 0x000fe2000f8ec0ff */
[----:B------:R-:W-:Y:S02]  /*44f0*/  UMOV UR6, UR7 ;  /* 0x0000000700067c82 */ /* 0x000fe40008000000 */
[----:B------:R-:W-:Y:S01]  /*4500*/  UMOV UR38, UR9 ;  /* 0x0000000900267c82 */ /* 0x000fe20008000000 */
[----:B------:R-:W-:Y:S02]  /*4510*/  UISETP.GE.AND UP0, UPT, UR45, 0x1, UPT ;  /* 0x000000012d00788c */ /* 0x000fe4000bf06270 */
[----:B------:R-:W-:Y:S01]  /*4520*/  UISETP.NE.AND UP4, UPT, UR45, 0x1, UPT ;  /* 0x000000012d00788c */ /* 0x000fe2000bf85270 */
[----:B------:R-:W2:Y:S01]  /*4530*/  LDCU.64 UR22, c[0x0][0xb28] ;  /* 0x00016500ff1677ac */ /* 0x000ea20008000a00 */
[----:B------:R-:W-:-:S02]  /*4540*/  UISETP.NE.AND UP6, UPT, UR15, 0x1, UPT ;  /* 0x000000010f00788c */ /* 0x000fc4000bfc5270 */
[----:B------:R-:W-:Y:S02]  /*4550*/  UISETP.NE.AND UP5, UPT, UR50, 0x1, UPT ;  /* 0x000000013200788c */ /* 0x000fe4000bfa5270 */
[----:B------:R-:W-:Y:S02]  /*4560*/  UIADD3 UR41, UPT, UPT, UR21, 0x50, URZ ;  /* 0x0000005015297890 */ /* 0x000fe4000fffe0ff */
[----:B------:R-:W-:Y:S02]  /*4570*/  UIADD3 UR33, UPT, UPT, UR21, 0x58, URZ ;  /* 0x0000005815217890 */ /* 0x000fe4000fffe0ff */
[----:B------:R-:W-:Y:S02]  /*4580*/  UIADD3 UR25, UPT, UPT, UR21, 0x60, URZ ;  /* 0x0000006015197890 */ /* 0x000fe4000fffe0ff */
[----:B------:R-:W-:Y:S02]  /*4590*/  UIADD3 UR17, UPT, UPT, UR21, 0x68, URZ ;  /* 0x0000006815117890 */ /* 0x000fe4000fffe0ff */
[----:B------:R-:W-:-:S02]  /*45a0*/  USHF.R.U32.HI UR39, URZ, UR49, UR6 ;  /* 0x00000031ff277299 */ /* 0x000fc40008011606 */
[----:B---3--:R-:W-:Y:S02]  /*45b0*/  USHF.R.U32.HI UR38, URZ, UR47, UR38 ;  /* 0x0000002fff267299 */ /* 0x008fe40008011626 */
[----:B------:R-:W-:-:S11]  /*45c0*/  UISETP.NE.AND UP3, UPT, UR4, 0x1, UPT ;  /* 0x000000010400788c */ /* 0x000fd6000bf65270 */
.L_x_99:
[C---:B------:R-:W-:Y:S02]  /*45d0*/  LEA R12, R14.reuse, UR21, 0x3 ;  /* 0x000000150e0c7c11 */ /* 0x040fe4000f8e18ff */
[----:B------:R-:W-:Y:S02]  /*45e0*/  SHF.L.U32 R0, R13, 0x1f, RZ ;  /* 0x0000001f0d007819 */ /* 0x000fe400000006ff */
[----:B------:R-:W-:Y:S02]  /*45f0*/  LEA R8, R14, UR21, 0x4 ;  /* 0x000000150e087c11 */ /* 0x000fe4000f8e20ff */
[----:B---3--:R-:W3:Y:S02]  /*4600*/  SYNCS.PHASECHK.TRANS64.TRYWAIT P0, [R12+URZ+0xa0], R0 ;  /* 0x0000a0000c0075a7 */ /* 0x008ee400080011ff */
[----:B---3--:R-:W-:Y:S05]  /*4610*/  @!P0 BRA `(.L_x_85) ;  /* 0x0000008000c08947 */ /* 0x008fea0003800000 */
.L_x_212:
[----:B------:R-:W4:Y:S01]  /*4620*/  LDS.128 R8, [R8+0x110] ;  /* 0x0001100008087984 */ /* 0x000f220000000c00 */
[----:B------:R-:W-:Y:S01]  /*4630*/  UISETP.GE.AND UP0, UPT, UR45, 0x1, UPT ;  /* 0x000000012d00788c */ /* 0x000fe2000bf06270 */
[----:B------:R-:W-:Y:S01]  /*4640*/  @!PT LDS RZ, [RZ] ;  /* 0x00000000fffff984 */ /* 0x000fe20000000800 */
[----:B------:R-:W-:Y:S01]  /*4650*/  @!PT LDS RZ, [RZ] ;  /* 0x00000000fffff984 */ /* 0x000fe20000000800 */
[----:B------:R-:W-:Y:S01]  /*4660*/  @!PT LDS RZ, [RZ] ;  /* 0x00000000fffff984 */ /* 0x000fe20000000800 */
[----:B------:R-:W-:Y:S01]  /*4670*/  @!PT LDS RZ, [RZ] ;  /* 0x00000000fffff984 */ /* 0x000fe20000000800 */
[----:B------:R1:W-:Y:S06]  /*4680*/  MEMBAR.ALL.CTA ;  /* 0x0000000000007992 */ /* 0x0003ec0000008000 */
[----:B-1----:R-:W1:Y:S01]  /*4690*/  FENCE.VIEW.ASYNC.S ;  /* 0x00000000000073c6 */ /* 0x002e620000000000 */
[----:B----4-:R-:W-:Y:S11]  /*46a0*/  LOP3.LUT P0, RZ, R10, 0x1, RZ, 0xc0, !PT ;  /* 0x000000010aff7812 */ /* 0x010ff6000780c0ff */
[----:B------:R-:W-:Y:S02]  /*46b0*/  @!UPT UIADD3 URZ, UPT, UPT, URZ, URZ, URZ ;  /* 0x000000fffffff290 */ /* 0x000fe4000fffe0ff */
[----:B-1----:R-:W-:Y:S01]  /*46c0*/  VOTEU.ANY UP2, P0 ;  /* 0x0000000000ff7886 */ /* 0x002fe20000040100 */
[----:B------:R-:W-:Y:S11]  /*46d0*/  PLOP3.LUT P0, PT, PT, PT, UP2, 0x80, 0x8 ;  /* 0x000000000008781c */ /* 0x000ff60003f0f028 */
[----:B------:R-:W-:Y:S02]  /*46e0*/  @!UPT UIADD3 URZ, UPT, UPT, URZ, URZ, URZ ;  /* 0x000000fffffff290 */ /* 0x000fe4000fffe0ff */
[----:B---3--:R-:W-:Y:S02]  /*46f0*/  @P0 SHF.R.U32.HI R0, RZ, 0x10, R9 ;  /* 0x00000010ff000819 */ /* 0x008fe40000011609 */
[----:B------:R-:W-:Y:S02]  /*4700*/  @P0 MOV R6, R8 ;  /* 0x0000000800060202 */ /* 0x000fe40000000f00 */
[----:B------:R-:W-:Y:S01]  /*4710*/  @P0 R2UR UR4, R0 ;  /* 0x00000000000402ca */ /* 0x000fe200000e0000 */
[----:B------:R-:W-:Y:S01]  /*4720*/  VIADD R0, R12, 0xb0 ;  /* 0x000000b00c007836 */ /* 0x000fe20000000000 */
[----:B------:R-:W-:Y:S02]  /*4730*/  @P0 LOP3.LUT R8, R9, 0xffff, RZ, 0xc0, !PT ;  /* 0x0000ffff09080812 */ /* 0x000fe400078ec0ff */
[----:B------:R-:W-:Y:S02]  /*4740*/  @P0 R2UR UR6, R6 ;  /* 0x00000000060602ca */ /* 0x000fe400000e0000 */
[----:B------:R-:W-:Y:S02]  /*4750*/  PRMT R0, RZ, 0x654, R0 ;  /* 0x00000654ff007816 */ /* 0x000fe40000000000 */
[----:B------:R-:W-:Y:S02]  /*4760*/  @P0 R2UR UR5, R8 ;  /* 0x00000000080502ca */ /* 0x000fe400000e0000 */
[----:B------:R1:W-:Y:S03]  /*4770*/  SYNCS.ARRIVE.TRANS64.RED.A1T0 RZ, [R0+URZ], RZ ;  /* 0x000000ff00ff79a7 */ /* 0x0003e600081004ff */
[----:B------:R-:W-:Y:S04]  /*4780*/  @UP2 UMOV UR30, UR4 ;  /* 0x00000004001e2c82 */ /* 0x000fe80008000000 */
[----:B------:R-:W-:Y:S04]  /*4790*/  @UP2 UMOV UR14, UR6 ;  /* 0x00000006000e2c82 */ /* 0x000fe80008000000 */
[----:B------:R-:W-:Y:S01]  /*47a0*/  @UP2 UMOV UR13, UR5 ;  /* 0x00000005000d2c82 */ /* 0x000fe20008000000 */
[----:B------:R-:W-:Y:S05]  /*47b0*/  BRA.U !UP0, `(.L_x_86) ;  /* 0x0000000108a47547 */ /* 0x000fea000b800000 */
[----:B------:R-:W-:Y:S02]  /*47c0*/  UIMAD.WIDE.U32 UR18, UR13, UR51, URZ ;  /* 0x000000330d1272a5 */ /* 0x000fe4000f8e00ff */
[----:B------:R-:W-:Y:S02]  /*47d0*/  UIMAD.WIDE.U32 UR26, UR14, UR48, URZ ;  /* 0x000000300e1a72a5 */ /* 0x000fe4000f8e00ff */
[----:B------:R-:W-:Y:S02]  /*47e0*/  USEL UR4, UR31, UR38, !UP5 ;  /* 0x000000261f047287 */ /* 0x000fe4000e800000 */
[----:B------:R-:W-:Y:S02]  /*47f0*/  USEL UR7, UR37, UR39, !UP6 ;  /* 0x0000002725077287 */ /* 0x000fe4000f000000 */
[----:B--2---:R-:W-:Y:S02]  /*4800*/  UIMAD.WIDE.U32 UR8, UR4, UR22, URZ ;  /* 0x00000016040872a5 */ /* 0x004fe4000f8e00ff */
[----:B------:R-:W-:Y:S01]  /*4810*/  UIMAD.WIDE.U32 UR10, UR7, UR22, URZ ;  /* 0x00000016070a72a5 */ /* 0x000fe2000f8e00ff */
[----:B------:R-:W-:Y:S02]  /*4820*/  UMOV UR5, UR19 ;  /* 0x0000001300057c82 */ /* 0x000fe40008000000 */
[----:B------:R-:W-:Y:S03]  /*4830*/  USHF.R.U32.HI UR6, URZ, UR47, UR5 ;  /* 0x0000002fff067299 */ /* 0x000fe60008011605 */
[----:B------:R-:W-:Y:S01]  /*4840*/  UMOV UR5, UR27 ;  /* 0x0000001b00057c82 */ /* 0x000fe20008000000 */
[----:B------:R-:W-:Y:S02]  /*4850*/  USEL UR6, UR13, UR6, !UP5 ;  /* 0x000000060d067287 */ /* 0x000fe4000e800000 */
[----:B------:R-:W-:Y:S03]  /*4860*/  USHF.R.U32.HI UR12, URZ, UR49, UR5 ;  /* 0x00000031ff0c7299 */ /* 0x000fe60008011605 */
[----:B------:R-:W-:Y:S02]  /*4870*/  UMOV UR5, UR9 ;  /* 0x0000000900057c82 */ /* 0x000fe40008000000 */
[----:B------:R-:W-:Y:S03]  /*4880*/  @UP4 USHF.R.U32.HI UR4, URZ, UR23, UR5 ;  /* 0x00000017ff044299 */ /* 0x000fe60008011605 */
[----:B------:R-:W-:Y:S01]  /*4890*/  UMOV UR5, UR11 ;  /* 0x0000000b00057c82 */ /* 0x000fe20008000000 */
[----:B------:R-:W-:Y:S02]  /*48a0*/  UIMAD UR4, UR45, UR4, URZ ;  /* 0x000000042d0472a4 */ /* 0x000fe4000f8e02ff */
[----:B------:R-:W-:Y:S02]  /*48b0*/  @UP4 USHF.R.U32.HI UR7, URZ, UR23, UR5 ;  /* 0x00000017ff074299 */ /* 0x000fe40008011605 */
[----:B------:R-:W-:Y:S02]  /*48c0*/  UIMAD.WIDE.U32 UR10, UR6, UR22, URZ ;  /* 0x00000016060a72a5 */ /* 0x000fe4000f8e00ff */
[----:B------:R-:W-:Y:S02]  /*48d0*/  USEL UR5, UR14, UR12, !UP6 ;  /* 0x0000000c0e057287 */ /* 0x000fe4000f000000 */
[----:B------:R-:W-:Y:S02]  /*48e0*/  UIMAD UR8, UR45, UR7, URZ ;  /* 0x000000072d0872a4 */ /* 0x000fe4000f8e02ff */
[----:B------:R-:W-:Y:S03]  /*48f0*/  UISETP.GE.AND UP0, UPT, UR6, UR4, UPT ;  /* 0x000000040600728c */ /* 0x000fe6000bf06270 */
[----:B------:R-:W-:Y:S01]  /*4900*/  UMOV UR4, UR11 ;  /* 0x0000000b00047c82 */ /* 0x000fe20008000000 */
[----:B------:R-:W-:Y:S02]  /*4910*/  UISETP.GE.OR UP0, UPT, UR5, UR8, UP0 ;  /* 0x000000080500728c */ /* 0x000fe40008706670 */
[----:B------:R-:W-:Y:S02]  /*4920*/  USHF.R.U32.HI UR4, URZ, UR23, UR4 ;  /* 0x00000017ff047299 */ /* 0x000fe40008011604 */
[----:B------:R-:W-:Y:S02]  /*4930*/  UIMAD.WIDE.U32 UR8, UR5, UR22, URZ ;  /* 0x00000016050872a5 */ /* 0x000fe4000f8e00ff */
[----:B------:R-:W-:Y:S04]  /*4940*/  USEL UR10, UR6, UR4, !UP4 ;  /* 0x00000004060a7287 */ /* 0x000fe8000e000000 */
[----:B------:R-:W-:Y:S01]  /*4950*/  UIADD3 UR11, UPT, UPT, -UR10, URZ, URZ ;  /* 0x000000ff0a0b7290 */ /* 0x000fe2000fffe1ff */
[----:B------:R-:W-:Y:S02]  /*4960*/  @!UP0 UMOV UR4, UR9 ;  /* 0x0000000900048c82 */ /* 0x000fe40008000000 */
[----:B------:R-:W-:Y:S02]  /*4970*/  @!UP0 USHF.R.U32.HI UR4, URZ, UR23, UR4 ;  /* 0x00000017ff048299 */ /* 0x000fe40008011604 */
[----:B------:R-:W-:Y:S02]  /*4980*/  UIMAD UR8, UR45, UR11, UR6 ;  /* 0x0000000b2d0872a4 */ /* 0x000fe4000f8e0206 */
[----:B------:R-:W-:Y:S04]  /*4990*/  @!UP0 USEL UR4, UR5, UR4, !UP4 ;  /* 0x0000000405048287 */ /* 0x000fe8000e000000 */
[----:B------:R-:W-:Y:S02]  /*49a0*/  @!UP0 UIMAD UR7, UR7, UR8, UR4 ;  /* 0x00000008070782a4 */ /* 0x000fe4000f8e0204 */
[----:B------:R-:W-:Y:S02]  /*49b0*/  @!UP0 UIADD3 UR9, UPT, UPT, UR10, -UR4, URZ ;  /* 0x800000040a098290 */ /* 0x000fe4000fffe0ff */
[----:B------:R-:W-:Y:S02]  /*49c0*/  UIADD3 UR8, UPT, UPT, -UR6, URZ, URZ ;  /* 0x000000ff06087290 */ /* 0x000fe4000fffe1ff */
[----:B------:R-:W-:Y:S02]  /*49d0*/  UIADD3 UR4, UPT, UPT, -UR5, URZ, URZ ;  /* 0x000000ff05047290 */ /* 0x000fe4000fffe1ff */
[----:B------:R-:W-:Y:S03]  /*49e0*/  @!UP0 UIMAD UR6, UR9, UR45, UR5 ;  /* 0x0000002d090682a4 */ /* 0x000fe6000f8e0205 */
[----:B------:R-:W-:Y:S01]  /*49f0*/  @!UP0 UMOV UR5, UR7 ;  /* 0x0000000700058c82 */ /* 0x000fe20008000000 */
[----:B------:R-:W-:Y:S02]  /*4a00*/  UIMAD UR7, UR15, UR4, UR14 ;  /* 0x000000040f0772a4 */ /* 0x000fe4000f8e020e */
[----:B------:R-:W-:Y:S02]  /*4a10*/  UIMAD UR4, UR50, UR8, UR13 ;  /* 0x00000008320472a4 */ /* 0x000fe4000f8e020d */
[----:B------:R-:W-:Y:S02]  /*4a20*/  UIMAD UR14, UR5, UR15, UR7 ;  /* 0x0000000f050e72a4 */ /* 0x000fe4000f8e0207 */
[----:B------:R-:W-:Y:S11]  /*4a30*/  UIMAD UR13, UR6, UR50, UR4 ;  /* 0x00000032060d72a4 */ /* 0x000ff6000f8e0204 */
[----:B------:R-:W-:Y:S01]  /*4a40*/  @!UPT UIADD3 URZ, UPT, UPT, URZ, URZ, URZ ;  /* 0x000000fffffff290 */ /* 0x000fe2000fffe0ff */
.L_x_86:
[----:B------:R-:W3:Y:S01]  /*4a50*/  @!UP3 LDCU.128 UR8, c[0x0][0xb10] ;  /* 0x00016200ff08b7ac */ /* 0x000ee20008000c00 */
[----:B------:R-:W-:Y:S01]  /*4a60*/  IMAD.MOV.U32 R10, RZ, RZ, 0x1 ;  /* 0x00000001ff0a7424 */ /* 0x000fe200078e00ff */
[C---:B------:R-:W-:Y:S02]  /*4a70*/  ISETP.NE.U32.AND P1, PT, R4.reuse, RZ, PT ;  /* 0x000000ff0400720c */ /* 0x040fe40003f25070 */
[----:B------:R-:W-:Y:S02]  /*4a80*/  ISETP.NE.U32.AND P0, PT, R4, RZ, PT ;  /* 0x000000ff0400720c */ /* 0x000fe40003f05070 */
[C---:B------:R-:W-:Y:S01]  /*4a90*/  ISETP.NE.AND.EX P1, PT, R5.reuse, RZ, PT, P1 ;  /* 0x000000ff0500720c */ /* 0x040fe20003f25310 */
[----:B------:R-:W4:Y:S01]  /*4aa0*/  @!UP3 LDCU UR5, c[0x0][0xb0c] ;  /* 0x00016180ff05b7ac */ /* 0x000f220008000800 */
[----:B------:R-:W-:Y:S02]  /*4ab0*/  ISETP.NE.AND.EX P0, PT, R5, RZ, PT, P0 ;  /* 0x000000ff0500720c */ /* 0x000fe40003f05300 */
[----:B------:R-:W-:Y:S01]  /*4ac0*/  SHF.L.U32 R10, R10, 0x1f, RZ ;  /* 0x0000001f0a0a7819 */ /* 0x000fe200000006ff */
[----:B------:R-:W-:Y:S02]  /*4ad0*/  USHF.L.U32 UR43, UR16, 0x7, URZ ;  /* 0x00000007102b7899 */ /* 0x000fe400080006ff */
[----:B------:R-:W-:Y:S02]  /*4ae0*/  USHF.L.U32 UR42, UR20, 0x8, URZ ;  /* 0x00000008142a7899 */ /* 0x000fe400080006ff */
[----:B---3--:R-:W-:Y:S07]  /*4af0*/  UIMAD.WIDE.U32 UR6, UR14, UR8, URZ ;  /* 0x000000080e0672a5 */ /* 0x008fee000f8e00ff */
[----:B------:R-:W-:Y:S01]  /*4b00*/  @!UP3 UMOV UR4, UR7 ;  /* 0x000000070004bc82 */ /* 0x000fe20008000000 */
[----:B----4-:R-:W-:Y:S02]  /*4b10*/  @!UP3 UISETP.NE.AND UP0, UPT, UR5, 0x1, UPT ;  /* 0x000000010500b88c */ /* 0x010fe4000bf05270 */
[----:B------:R-:W-:Y:S02]  /*4b20*/  @!UP3 USHF.R.U32.HI UR4, URZ, UR9, UR4 ;  /* 0x00000009ff04b299 */ /* 0x000fe40008011604 */
[----:B------:R-:W-:Y:S02]  /*4b30*/  UIMAD.WIDE.U32 UR6, UR13, UR11, URZ ;  /* 0x0000000b0d0672a5 */ /* 0x000fe4000f8e00ff */
[----:B------:R-:W-:Y:S02]  /*4b40*/  @!UP3 USEL UR8, UR14, UR4, !UP0 ;  /* 0x000000040e08b287 */ /* 0x000fe4000c000000 */
[----:B------:R-:W-:Y:S03]  /*4b50*/  @!UP3 UISETP.NE.AND UP0, UPT, UR10, 0x1, UPT ;  /* 0x000000010a00b88c */ /* 0x000fe6000bf05270 */
[----:B------:R-:W-:Y:S02]  /*4b60*/  @!UP3 UMOV UR6, UR7 ;  /* 0x000000070006bc82 */ /* 0x000fe40008000000 */
[----:B------:R-:W3:Y:S02]  /*4b70*/  @!UP3 LDCU UR4, c[0x0][0xb20] ;  /* 0x00016400ff04b7ac */ /* 0x000ee40008000800 */
[----:B---3--:R-:W-:Y:S04]  /*4b80*/  @!UP3 USHF.R.U32.HI UR6, URZ, UR4, UR6 ;  /* 0x00000004ff06b299 */ /* 0x008fe80008011606 */
[----:B------:R-:W-:Y:S04]  /*4b90*/  @!UP3 USEL UR6, UR13, UR6, !UP0 ;  /* 0x000000060d06b287 */ /* 0x000fe8000c000000 */
[----:B------:R-:W-:Y:S02]  /*4ba0*/  @!UP3 UIADD3 UR4, UPT, UPT, -UR8, UR6, URZ ;  /* 0x000000060804b290 */ /* 0x000fe4000fffe1ff */
[----:B------:R-:W-:Y:S02]  /*4bb0*/  @!UP3 UIADD3 UR6, UPT, UPT, UR8, -UR6, URZ ;  /* 0x800000060806b290 */ /* 0x000fe4000fffe0ff */
[----:B------:R-:W-:Y:S02]  /*4bc0*/  @!UP3 UIMAD UR14, UR4, UR5, UR14 ;  /* 0x00000005040eb2a4 */ /* 0x000fe4000f8e020e */
[----:B------:R-:W-:Y:S01]  /*4bd0*/  @!UP3 UIMAD UR13, UR6, UR10, UR13 ;  /* 0x0000000a060db2a4 */ /* 0x000fe2000f8e020d */
[----:B------:R-:W-:Y:S11]  /*4be0*/  BRA.U UP1, `(.L_x_87) ;  /* 0x0000000101107547 */ /* 0x000ff6000b800000 */
[----:B------:R-:W-:Y:S04]  /*4bf0*/  MOV R6, UR46 ;  /* 0x0000002e00067c02 */ /* 0x000fe80008000f00 */
[----:B------:R-:W-:Y:S04]  /*4c00*/  SHF.L.U32 R6, R6, 0x1f, RZ ;  /* 0x0000001f06067819 */ /* 0x000fe800000006ff */
[----:B------:R-:W3:Y:S02]  /*4c10*/  SYNCS.PHASECHK.TRANS64.TRYWAIT P2, [UR21+0x98], R6 ;  /* 0x00009806ff0075a7 */ /* 0x000ee40008041115 */
[----:B---3--:R-:W-:Y:S05]  /*4c20*/  @!P2 BRA `(.L_x_88) ;  /* 0x0000007c0050a947 */ /* 0x008fea0003800000 */
.L_x_87:
[----:B------:R-:W-:Y:S05]  /*4c30*/  @!P1 BRA `(.L_x_89) ;  /* 0x0000000000309947 */ /* 0x000fea0003800000 */
[----:B------:R-:W-:Y:S01]  /*4c40*/  ISETP.NE.U32.AND P1, PT, R2, RZ, PT ;  /* 0x000000ff0200720c */ /* 0x000fe20003f25070 */
[----:B------:R-:W3:Y:S01]  /*4c50*/  LDCU.64 UR4, c[0x0][0x358] ;  /* 0x00006b00ff0477ac */ /* 0x000ee20008000a00 */
[----:B------:R-:W-:Y:S02]  /*4c60*/  IMAD.MOV.U32 R87, RZ, RZ, 0x1 ;  /* 0x00000001ff577424 */ /* 0x000fe400078e00ff */
[----:B------:R-:W-:Y:S11]  /*4c70*/  ISETP.NE.AND.EX P1, PT, R3, RZ, PT, P1 ;  /* 0x000000ff0300720c */ /* 0x000ff60003f25310 */
[----:B------:R-:W-:Y:S02]  /*4c80*/  @!UPT UIADD3 URZ, UPT, UPT, URZ, URZ, URZ ;  /* 0x000000fffffff290 */ /* 0x000fe4000fffe0ff */
[----:B------:R-:W4:Y:S01]  /*4c90*/  @P1 LDC.64 R8, c[0x0][0x888] ;  /* 0x00022200ff081b82 */ /* 0x000f220000000a00 */
[----:B-1----:R-:W-:Y:S04]  /*4ca0*/  @P1 IMAD R0, R4, UR36, RZ ;  /* 0x0000002404001c24 */ /* 0x002fe8000f8e02ff */
[----:B----4-:R-:W-:Y:S04]  /*4cb0*/  @P1 IMAD.WIDE R8, R0, 0x4, R8 ;  /* 0x0000000400081825 */ /* 0x010fe800078e0208 */
[----:B------:R-:W-:Y:S01]  /*4cc0*/  HFMA2 R0, -RZ, RZ, 0, 5.9604644775390625e-08 ;  /* 0x00000001ff007431 */ /* 0x000fe200000001ff */
[----:B---3-5:R3:W5:Y:S04]  /*4cd0*/  @P1 LDG.E R45, desc[UR4][R8.64] ;  /* 0x00000004082d1981 */ /* 0x028768000c1e1900 */
[----:B------:R-:W-:Y:S01]  /*4ce0*/  @!P1 PRMT R87, R0, 0x7610, R87 ;  /* 0x0000761000579816 */ /* 0x000fe20000000057 */
[----:B---3--:R-:W4:Y:S06]  /*4cf0*/  @!P1 LDC R45, c[0x0][0x880] ;  /* 0x00022000ff2d9b82 */ /* 0x008f2c0000000800 */
.L_x_89:
[----:B----45:R-:W-:Y:S01]  /*4d00*/  @!P0 FSETP.EQ.AND P1, PT, R45, RZ, PT ;  /* 0x000000ff2d00820b */ /* 0x030fe20003f22000 */
[----:B------:R-:W-:Y:S01]  /*4d10*/  @!UPT UIADD3 URZ, UPT, UPT, URZ, URZ, URZ ;  /* 0x000000fffffff290 */ /* 0x000fe2000fffe0ff */
[----:B------:R-:W-:Y:S11]  /*4d20*/  @!P0 BRA `(.L_x_90) ;  /* 0x0000000000188947 */ /* 0x000ff60003800000 */
[----:B------:R-:W-:Y:S02]  /*4d30*/  LOP3.LUT P0, RZ, R87, 0xff, RZ, 0xc0, !PT ;  /* 0x000000ff57ff7812 */ /* 0x000fe4000780c0ff */
[----:B------:R-:W-:Y:S04]  /*4d40*/  ISETP.NE.U32.AND P1, PT, R2, RZ, PT ;  /* 0x000000ff0200720c */ /* 0x000fe80003f25070 */
[----:B------:R-:W-:Y:S04]  /*4d50*/  ISETP.NE.AND.EX P1, PT, R3, RZ, PT, P1 ;  /* 0x000000ff0300720c */ /* 0x000fe80003f25310 */
[----:B------:R-:W-:Y:S03]  /*4d60*/  PLOP3.LUT P1, PT, P1, PT, PT, 0x8, 0x80 ;  /* 0x000000000080781c */ /* 0x000fe60000f2e170 */
[----:B------:R-:W-:Y:S11]  /*4d70*/  @P0 FSETP.EQ.AND P1, PT, R45, RZ, PT ;  /* 0x000000ff2d00020b */ /* 0x000ff60003f22000 */
[----:B------:R-:W-:Y:S02]  /*4d80*/  @!UPT UIADD3 URZ, UPT, UPT, URZ, URZ, URZ ;  /* 0x000000fffffff290 */ /* 0x000fe4000fffe0ff */
.L_x_90:
[----:B------:R-:W3:Y:S01]  /*4d90*/  SYNCS.PHASECHK.TRANS64.TRYWAIT P2, [UR21+0x70], R10 ;  /* 0x0000700aff0075a7 */ /* 0x000ee20008041115 */
[----:B------:R-:W-:Y:S04]  /*4da0*/  ELECT P0, URZ, PT ;  /* 0x0000000000ff782f */ /* 0x000fe80003800000 */
[----:B------:R-:W-:Y:S11]  /*4db0*/  PLOP3.LUT P1, PT, P1, P0, PT, 0xf2, 0x2f ;  /* 0x00000000002f781c */ /* 0x000ff60000f21e72 */
[----:B------:R-:W-:Y:S02]  /*4dc0*/  @!UPT UIADD3 URZ, UPT, UPT, URZ, URZ, URZ ;  /* 0x000000fffffff290 */ /* 0x000fe4000fffe0ff */
[----:B------:R-:W-:Y:S05]  /*4dd0*/  @!P1 IADD3 R8, P0, PT, R16, 0x580, RZ ;  /* 0x0000058010089810 */ /* 0x000fea0007f1e0ff */
[----:B-1----:R-:W-:Y:S01]  /*4de0*/  @!P1 IMAD.X R6, RZ, RZ, R17, P0 ;  /* 0x000000ffff069224 */ /* 0x002fe200000e0611 */
[----:B---3--:R-:W-:Y:S07]  /*4df0*/  @!P2 BRA `(.L_x_91) ;  /* 0x0000007800f4a947 */ /* 0x008fee0003800000 */
.L_x_215:
[----:B------:R-:W-:Y:S01]  /*4e00*/  @!P1 R2UR UR5, R8 ;  /* 0x00000000080592ca */ /* 0x000fe200000e0000 */
[----:B------:R-:W-:Y:S01]  /*4e10*/  VOTEU.ALL UP0, P1 ;  /* 0x0000000000ff7886 */ /* 0x000fe20000800000 */
[----:B------:R-:W-:Y:S01]  /*4e20*/  @!P1 R2UR UR4, R6 ;  /* 0x00000000060492ca */ /* 0x000fe200000e0000 */
[----:B-1----:R-:W-:Y:S01]  /*4e30*/  @!P1 IMAD.MOV.U32 R0, RZ, RZ, 0x4000 ;  /* 0x00004000ff009424 */ /* 0x002fe200078e00ff */
[----:B------:R-:W-:Y:S01]  /*4e40*/  UMOV UR8, 0x0 ;  /* 0x0000000000087882 */ /* 0x000fe20000000000 */
[----:B------:R-:W-:Y:S01]  /*4e50*/  UMOV UR9, 0x10000000 ;  /* 0x1000000000097882 */ /* 0x000fe20000000000 */
[----:B------:R-:W-:Y:S01]  /*4e60*/  @!UP0 UIADD3 UR40, UPT, UPT, UR21, 0x400, URZ ;  /* 0x0000040015288890 */ /* 0x000fe2000fffe0ff */
[----:B------:R-:W-:Y:S01]  /*4e70*/  VOTEU.ALL UP0, P1 ;  /* 0x0000000000ff7886 */ /* 0x000fe20000800000 */
[----:B------:R-:W-:Y:S01]  /*4e80*/  UMOV UR44, UR36 ;  /* 0x00000024002c7c82 */ /* 0x000fe20008000000 */
[----:B------:R-:W-:Y:S04]  /*4e90*/  UPRMT UR6, UR52, 0x654, UR41 ;  /* 0x0000065434067896 */ /* 0x000fe80008000029 */
[----:B------:R-:W-:Y:S02]  /*4ea0*/  IMAD.U32 R8, RZ, RZ, UR5 ;  /* 0x00000005ff087e24 */ /* 0x000fe4000f8e00ff */
[----:B------:R-:W-:Y:S03]  /*4eb0*/  IMAD.U32 R9, RZ, RZ, UR4 ;  /* 0x00000004ff097e24 */ /* 0x000fe6000f8e00ff */
[----:B------:R-:W-:Y:S02]  /*4ec0*/  @!P1 R2UR UR4, R8 ;  /* 0x00000000080492ca */ /* 0x000fe400000e0000 */
[----:B------:R-:W-:Y:S02]  /*4ed0*/  @!P1 R2UR UR5, R9 ;  /* 0x00000000090592ca */ /* 0x000fe400000e0000 */
[----:B------:R-:W-:Y:S05]  /*4ee0*/  @!P1 IADD3 R8, P0, PT, R16, 0x580, RZ ;  /* 0x0000058010089810 */ /* 0x000fea0007f1e0ff */
[----:B------:R-:W-:Y:S06]  /*4ef0*/  @!P1 IMAD.X R6, RZ, RZ, R17, P0 ;  /* 0x000000ffff069224 */ /* 0x000fec00000e0611 */
[----:B------:R1:W-:Y:S01]  /*4f00*/  @!UP0 UTMALDG.3D [UR40], [UR4], desc[UR8] ;  /* 0x00000828040085b4 */ /* 0x0003e20008011000 */
[----:B------:R1:W-:Y:S01]  /*4f10*/  @!P1 SYNCS.ARRIVE.TRANS64.RED.A0TR RZ, [UR21+0x50], R0 ;  /* 0x00005000ffff99a7 */ /* 0x0003e20008300415 */
[----:B------:R-:W-:Y:S01]  /*4f20*/  SYNCS.ARRIVE.TRANS64.RED.A1T0 RZ, [UR6], RZ ;  /* 0x000000ffffff79a7 */ /* 0x000fe20008100406 */
[----:B------:R-:W3:Y:S02]  /*4f30*/  SYNCS.PHASECHK.TRANS64.TRYWAIT P2, [UR21+0x78], R10 ;  /* 0x0000780aff0075a7 */ /* 0x000ee40008041115 */
[----:B-1-3--:R-:W-:Y:S05]  /*4f40*/  @!P2 BRA `(.L_x_92) ;  /* 0x0000007800b8a947 */ /* 0x00afea0003800000 */
.L_x_217:
[----:B------:R-:W-:Y:S01]  /*4f50*/  @!P1 R2UR UR5, R8 ;  /* 0x00000000080592ca */ /* 0x000fe200000e0000 */
[----:B------:R-:W-:Y:S01]  /*4f60*/  VOTEU.ALL UP0, P1 ;  /* 0x0000000000ff7886 */ /* 0x000fe20000800000 */
[----:B------:R-:W-:Y:S01]  /*4f70*/  @!P1 R2UR UR4, R6 ;  /* 0x00000000060492ca */ /* 0x000fe200000e0000 */
[----:B-1----:R-:W-:Y:S01]  /*4f80*/  @!P1 IMAD.MOV.U32 R0, RZ, RZ, 0x4000 ;  /* 0x00004000ff009424 */ /* 0x002fe200078e00ff */
[----:B------:R-:W-:Y:S01]  /*4f90*/  UMOV UR8, 0x0 ;  /* 0x0000000000087882 */ /* 0x000fe20000000000 */
[----:B------:R-:W-:Y:S01]  /*4fa0*/  UMOV UR9, 0x10000000 ;  /* 0x1000000000097882 */ /* 0x000fe20000000000 */
[----:B------:R-:W-:Y:S02]  /*4fb0*/  @!UP0 UIADD3 UR34, UPT, UPT, UR42, 0x20, URZ ;  /* 0x000000202a228890 */ /* 0x000fe4000fffe0ff */
[----:B------:R-:W-:Y:S01]  /*4fc0*/  @!UP0 UIADD3 UR32, UPT, UPT, UR21, 0x4400, URZ ;  /* 0x0000440015208890 */ /* 0x000fe2000fffe0ff */
[----:B------:R-:W-:Y:S01]  /*4fd0*/  VOTEU.ALL UP0, P1 ;  /* 0x0000000000ff7886 */ /* 0x000fe20000800000 */
[----:B------:R-:W-:Y:S01]  /*4fe0*/  UMOV UR35, UR43 ;  /* 0x0000002b00237c82 */ /* 0x000fe20008000000 */
[----:B------:R-:W-:Y:S02]  /*4ff0*/  UPRMT UR7, UR52, 0x654, UR33 ;  /* 0x0000065434077896 */ /* 0x000fe40008000021 */
        /* <DEDUP_REMOVED lines=11> */
.L_x_219:
        /* <DEDUP_REMOVED lines=10> */
[----:B------:R-:W-:Y:S02]  /*5150*/  UMOV UR28, UR36 ;  /* 0x00000024001c7c82 */ /* 0x000fe40008000000 */
[----:B------:R-:W-:Y:S01]  /*5160*/  IMAD.U32 R8, RZ, RZ, UR5 ;  /* 0x00000005ff087e24 */ /* 0x000fe2000f8e00ff */
[----:B------:R-:W-:Y:S01]  /*5170*/  UPRMT UR29, UR52, 0x654, UR25 ;  /* 0x00000654341d7896 */ /* 0x000fe20008000019 */
        /* <DEDUP_REMOVED lines=10> */
.L_x_221:
        /* <DEDUP_REMOVED lines=16> */
[----:B------:R-:W-:Y:S02]  /*5320*/  SHF.L.U32 R9, RZ, 0x1f, RZ ;  /* 0x0000001fff097819 */ /* 0x000fe400000006ff */
[----:B------:R-:W-:Y:S05]  /*5330*/  @!P1 IADD3 R8, P0, PT, R16, 0x580, RZ ;  /* 0x0000058010089810 */ /* 0x000fea0007f1e0ff */
[----:B------:R-:W-:Y:S04]  /*5340*/  @!P1 IMAD.X R6, RZ, RZ, R17, P0 ;  /* 0x000000ffff069224 */ /* 0x000fe800000e0611 */
[----:B------:R1:W-:Y:S01]  /*5350*/  @!UP0 UTMALDG.3D [UR16], [UR4], desc[UR8] ;  /* 0x00000810040085b4 */ /* 0x0003e20008011000 */
[----:B------:R1:W-:Y:S01]  /*5360*/  @!P1 SYNCS.ARRIVE.TRANS64.RED.A0TR RZ, [UR21+0x68], R0 ;  /* 0x00006800ffff99a7 */ /* 0x0003e20008300415 */
[----:B------:R-:W-:Y:S01]  /*5370*/  SYNCS.ARRIVE.TRANS64.RED.A1T0 RZ, [UR24], RZ ;  /* 0x000000ffffff79a7 */ /* 0x000fe20008100418 */
[----:B------:R-:W3:Y:S02]  /*5380*/  SYNCS.PHASECHK.TRANS64.TRYWAIT P2, [UR21+0x70], R9 ;  /* 0x00007009ff0075a7 */ /* 0x000ee40008041115 */
[----:B-1-3--:R-:W-:Y:S05]  /*5390*/  @!P2 BRA `(.L_x_95) ;  /* 0x0000007400eca947 */ /* 0x00afea0003800000 */
.L_x_223:
[----:B------:R-:W-:Y:S01]  /*53a0*/  @!P1 R2UR UR5, R8 ;  /* 0x00000000080592ca */ /* 0x000fe200000e0000 */
[----:B------:R-:W-:Y:S01]  /*53b0*/  VOTEU.ALL UP0, P1 ;  /* 0x0000000000ff7886 */ /* 0x000fe20000800000 */
[----:B------:R-:W-:Y:S01]  /*53c0*/  @!P1 R2UR UR4, R6 ;  /* 0x00000000060492ca */ /* 0x000fe200000e0000 */
[----:B-1----:R-:W-:Y:S01]  /*53d0*/  @!P1 IMAD.MOV.U32 R0, RZ, RZ, 0x4000 ;  /* 0x00004000ff009424 */ /* 0x002fe200078e00ff */
[----:B------:R-:W-:Y:S01]  /*53e0*/  UMOV UR18, 0x0 ;  /* 0x0000000000127882 */ /* 0x000fe20000000000 */
[----:B------:R-:W-:Y:S01]  /*53f0*/  UMOV UR19, 0x10000000 ;  /* 0x1000000000137882 */ /* 0x000fe20000000000 */
[----:B------:R-:W-:Y:S01]  /*5400*/  @!UP0 UIADD3 UR10, UPT, UPT, UR42, 0x80, URZ ;  /* 0x000000802a0a8890 */ /* 0x000fe2000fffe0ff */
[----:B------:R-:W-:Y:S01]  /*5410*/  @!P1 IADD3 R8, P0, PT, R16, 0x580, RZ ;  /* 0x0000058010089810 */ /* 0x000fe20007f1e0ff */
[----:B------:R-:W-:Y:S01]  /*5420*/  @!UP0 UIADD3 UR8, UPT, UPT, UR21, 0x400, URZ ;  /* 0x0000040015088890 */ /* 0x000fe2000fffe0ff */
[----:B------:R-:W-:Y:S01]  /*5430*/  VOTEU.ALL UP0, P1 ;  /* 0x0000000000ff7886 */ /* 0x000fe20000800000 */
[----:B------:R-:W-:Y:S01]  /*5440*/  UMOV UR9, UR41 ;  /* 0x0000002900097c82 */ /* 0x000fe20008000000 */
[----:B------:R-:W-:Y:S02]  /*5450*/  UMOV UR11, UR43 ;  /* 0x0000002b000b7c82 */ /* 0x000fe40008000000 */
[----:B------:R-:W-:Y:S01]  /*5460*/  IMAD.U32 R18, RZ, RZ, UR5 ;  /* 0x00000005ff127e24 */ /* 0x000fe2000f8e00ff */
[----:B------:R-:W-:Y:S01]  /*5470*/  UMOV UR12, UR36 ;  /* 0x00000024000c7c82 */ /* 0x000fe20008000000 */
[----:B------:R-:W-:Y:S02]  /*5480*/  IMAD.U32 R19, RZ, RZ, UR4 ;  /* 0x00000004ff137e24 */ /* 0x000fe4000f8e00ff */
[----:B------:R-:W-:Y:S01]  /*5490*/  @!P1 IMAD.X R6, RZ, RZ, R17, P0 ;  /* 0x000000ffff069224 */ /* 0x000fe200000e0611 */
[----:B------:R-:W-:Y:S02]  /*54a0*/  @!P1 R2UR UR4, R18 ;  /* 0x00000000120492ca */ /* 0x000fe400000e0000 */
[----:B------:R-:W-:Y:S11]  /*54b0*/  @!P1 R2UR UR5, R19 ;  /* 0x00000000130592ca */ /* 0x000ff600000e0000 */
[----:B------:R-:W-:Y:S02]  /*54c0*/  @!UPT UIADD3 URZ, UPT, UPT, URZ, URZ, URZ ;  /* 0x000000fffffff290 */ /* 0x000fe4000fffe0ff */
[----:B------:R1:W-:Y:S01]  /*54d0*/  @!UP0 UTMALDG.3D [UR8], [UR4], desc[UR18] ;  /* 0x00001208040085b4 */ /* 0x0003e20008011000 */
[----:B------:R1:W-:Y:S01]  /*54e0*/  @!P1 SYNCS.ARRIVE.TRANS64.RED.A0TR RZ, [UR21+0x50], R0 ;  /* 0x00005000ffff99a7 */ /* 0x0003e20008300415 */
[----:B------:R-:W-:Y:S01]  /*54f0*/  SYNCS.ARRIVE.TRANS64.RED.A1T0 RZ, [UR6], RZ ;  /* 0x000000ffffff79a7 */ /* 0x000fe20008100406 */
[----:B------:R-:W3:Y:S02]  /*5500*/  SYNCS.PHASECHK.TRANS64.TRYWAIT P2, [UR21+0x78], R9 ;  /* 0x00007809ff0075a7 */ /* 0x000ee40008041115 */
[----:B-1-3--:R-:W-:Y:S05]  /*5510*/  @!P2 BRA `(.L_x_96) ;  /* 0x0000007400a4a947 */ /* 0x00afea0003800000 */
.L_x_225:
        /* <DEDUP_REMOVED lines=24> */
.L_x_227:
[----:B------:R-:W-:Y:S01]  /*56a0*/  @!P1 R2UR UR5, R8 ;  /* 0x00000000080592ca */ /* 0x000fe200000e0000 */
[----:B------:R-:W-:Y:S01]  /*56b0*/  VOTEU.ALL UP0, P1 ;  /* 0x0000000000ff7886 */ /* 0x000fe20000800000 */
[----:B------:R-:W-:Y:S01]  /*56c0*/  @!P1 R2UR UR4, R6 ;  /* 0x00000000060492ca */ /* 0x000fe200000e0000 */
[----:B-1----:R-:W-:Y:S01]  /*56d0*/  @!P1 IMAD.MOV.U32 R0, RZ, RZ, 0x4000 ;  /* 0x00004000ff009424 */ /* 0x002fe200078e00ff */
[----:B------:R-:W-:Y:S01]  /*56e0*/  UMOV UR6, 0x0 ;  /* 0x0000000000067882 */ /* 0x000fe20000000000 */
[----:B------:R-:W-:Y:S01]  /*56f0*/  UMOV UR7, 0x10000000 ;  /* 0x1000000000077882 */ /* 0x000fe20000000000 */
[----:B------:R-:W-:Y:S01]  /*5700*/  @!UP0 UIADD3 UR10, UPT, UPT, UR42, 0xc0, URZ ;  /* 0x000000c02a0a8890 */ /* 0x000fe2000fffe0ff */
[----:B------:R-:W-:Y:S01]  /*5710*/  VIADD R14, R14, 0x1 ;  /* 0x000000010e0e7836 */ /* 0x000fe20000000000 */
[----:B------:R-:W-:Y:S01]  /*5720*/  @!UP0 UIADD3 UR8, UPT, UPT, UR21, 0x8400, URZ ;  /* 0x0000840015088890 */ /* 0x000fe2000fffe0ff */
[----:B------:R-:W-:Y:S01]  /*5730*/  VOTEU.ALL UP0, P1 ;  /* 0x0000000000ff7886 */ /* 0x000fe20000800000 */
[----:B------:R-:W-:Y:S01]  /*5740*/  UMOV UR9, UR25 ;  /* 0x0000001900097c82 */ /* 0x000fe20008000000 */
[----:B------:R-:W-:Y:S02]  /*5750*/  UMOV UR11, UR43 ;  /* 0x0000002b000b7c82 */ /* 0x000fe40008000000 */
[----:B------:R-:W-:Y:S01]  /*5760*/  IMAD.U32 R18, RZ, RZ, UR5 ;  /* 0x00000005ff127e24 */ /* 0x000fe2000f8e00ff */
[----:B------:R-:W-:Y:S01]  /*5770*/  UMOV UR12, UR36 ;  /* 0x00000024000c7c82 */ /* 0x000fe20008000000 */
[----:B------:R-:W-:Y:S03]  /*5780*/  IMAD.U32 R19, RZ, RZ, UR4 ;  /* 0x00000004ff137e24 */ /* 0x000fe6000f8e00ff */
        /* <DEDUP_REMOVED lines=8> */
.L_x_229:
[----:B------:R-:W-:Y:S01]  /*5810*/  @!P1 IADD3 R6, P0, PT, R16, 0x580, RZ ;  /* 0x0000058010069810 */ /* 0x000fe20007f1e0ff */
[----:B------:R-:W-:Y:S01]  /*5820*/  VOTEU.ALL UP0, P1 ;  /* 0x0000000000ff7886 */ /* 0x000fe20000800000 */
[----:B------:R-:W-:Y:S01]  /*5830*/  UMOV UR6, 0x0 ;  /* 0x0000000000067882 */ /* 0x000fe20000000000 */
[----:B------:R-:W-:Y:S01]  /*5840*/  UMOV UR7, 0x10000000 ;  /* 0x1000000000077882 */ /* 0x000fe20000000000 */
[----:B------:R-:W-:Y:S01]  /*5850*/  @!P1 R2UR UR5, R6 ;  /* 0x00000000060592ca */ /* 0x000fe200000e0000 */
[----:B-1----:R-:W-:Y:S01]  /*5860*/  @!P1 IMAD.X R0, RZ, RZ, R17, P0 ;  /* 0x000000ffff009224 */ /* 0x002fe200000e0611 */
[----:B------:R-:W-:Y:S01]  /*5870*/  @!UP0 UIADD3 UR10, UPT, UPT, UR42, 0xe0, URZ ;  /* 0x000000e02a0a8890 */ /* 0x000fe2000fffe0ff */
[----:B------:R-:W-:Y:S01]  /*5880*/  R2UR UR18, R89 ;  /* 0x00000000591272ca */ /* 0x000fe200000e0000 */
[----:B------:R-:W-:Y:S01]  /*5890*/  @!UP0 UIADD3 UR8, UPT, UPT, UR21, 0xc400, URZ ;  /* 0x0000c40015088890 */ /* 0x000fe2000fffe0ff */
[----:B------:R-:W-:Y:S01]  /*58a0*/  R2UR UR16, R90 ;  /* 0x000000005a1072ca */ /* 0x000fe200000e0000 */
[----:B------:R-:W-:Y:S01]  /*58b0*/  VOTEU.ALL UP0, P1 ;  /* 0x0000000000ff7886 */ /* 0x000fe20000800000 */
[----:B------:R-:W-:Y:S01]  /*58c0*/  @!P1 R2UR UR4, R0 ;  /* 0x00000000000492ca */ /* 0x000fe200000e0000 */
[----:B------:R-:W-:Y:S01]  /*58d0*/  UMOV UR9, UR17 ;  /* 0x0000001100097c82 */ /* 0x000fe20008000000 */
[----:B------:R-:W-:Y:S01]  /*58e0*/  UMOV UR11, UR43 ;  /* 0x0000002b000b7c82 */ /* 0x000fe20008000000 */
[----:B------:R-:W-:Y:S01]  /*58f0*/  UMOV UR12, UR36 ;  /* 0x00000024000c7c82 */ /* 0x000fe20008000000 */
[C---:B------:R-:W-:Y:S01]  /*5900*/  ISETP.NE.AND P0, PT, R14.reuse, 0x2, PT ;  /* 0x000000020e00780c */ /* 0x040fe20003f05270 */
[----:B------:R-:W-:Y:S01]  /*5910*/  UPLOP3.LUT UP1, UPT, UPT, UPT, UPT, 0x80, 0x8 ;  /* 0x000000000008789c */ /* 0x000fe20003f2f070 */
[----:B------:R-:W-:Y:S01]  /*5920*/  IMAD.U32 R8, RZ, RZ, UR5 ;  /* 0x00000005ff087e24 */ /* 0x000fe2000f8e00ff */
[----:B------:R-:W-:Y:S01]  /*5930*/  UMOV UR36, UR30 ;  /* 0x0000001e00247c82 */ /* 0x000fe20008000000 */
[----:B------:R-:W-:Y:S01]  /*5940*/  SEL R0, RZ, 0x1, P0 ;  /* 0x00000001ff007807 */ /* 0x000fe20000000000 */
[----:B------:R-:W-:Y:S01]  /*5950*/  UIADD3 UR20, UPT, UPT, UR13, UR18, URZ ;  /* 0x000000120d147290 */ /* 0x000fe2000fffe0ff */
[----:B------:R-:W-:Y:S01]  /*5960*/  SEL R14, R14, RZ, P0 ;  /* 0x000000ff0e0e7207 */ /* 0x000fe20000000000 */
[----:B------:R-:W-:Y:S01]  /*5970*/  UIADD3 UR16, UPT, UPT, UR14, UR16, URZ ;  /* 0x000000100e107290 */ /* 0x000fe2000fffe0ff */
[----:B------:R-:W-:Y:S01]  /*5980*/  LOP3.LUT R13, R13, R0, RZ, 0x3c, !PT ;  /* 0x000000000d0d7212 */ /* 0x000fe200078e3cff */
[----:B------:R-:W-:Y:S01]  /*5990*/  IMAD.U32 R9, RZ, RZ, UR4 ;  /* 0x00000004ff097e24 */ /* 0x000fe2000f8e00ff */
[----:B------:R-:W-:Y:S04]  /*59a0*/  @!P1 R2UR UR4, R8 ;  /* 0x00000000080492ca */ /* 0x000fe800000e0000 */
[----:B------:R-:W-:Y:S11]  /*59b0*/  @!P1 R2UR UR5, R9 ;  /* 0x00000000090592ca */ /* 0x000ff600000e0000 */
[----:B------:R-:W-:Y:S02]  /*59c0*/  @!UPT UIADD3 URZ, UPT, UPT, URZ, URZ, URZ ;  /* 0x000000fffffff290 */ /* 0x000fe4000fffe0ff */
[----:B------:R3:W-:Y:S01]  /*59d0*/  @!UP0 UTMALDG.3D [UR8], [UR4], desc[UR6] ;  /* 0x00000608040085b4 */ /* 0x0007e20008011000 */
[----:B------:R3:W-:Y:S01]  /*59e0*/  @!P1 SYNCS.ARRIVE.TRANS64.RED.A0TR RZ, [UR21+0x68], R7 ;  /* 0x00006807ffff99a7 */ /* 0x0007e20008300415 */
[----:B------:R-:W-:Y:S01]  /*59f0*/  SYNCS.ARRIVE.TRANS64.RED.A1T0 RZ, [UR24], RZ ;  /* 0x000000ffffff79a7 */ /* 0x000fe20008100418 */
[----:B------:R-:W-:Y:S05]  /*5a00*/  BRA.U UP2, `(.L_x_99) ;  /* 0xffffffe902f07547 */ /* 0x000fea000b83ffff */
[----:B------:R-:W1:Y:S02]  /*5a10*/  SYNCS.PHASECHK.TRANS64.TRYWAIT P0, [UR21+0x70], R10 ;  /* 0x0000700aff0075a7 */ /* 0x000e640008001115 */
[----:B-1----:R-:W-:Y:S05]  /*5a20*/  @!P0 BRA `(.L_x_100) ;  /* 0x0000007000a88947 */ /* 0x002fea0003800000 */
.L_x_231:
[----:B------:R-:W4:Y:S02]  /*5a30*/  SYNCS.PHASECHK.TRANS64.TRYWAIT P0, [UR21+0x78], R10 ;  /* 0x0000780aff0075a7 */ /* 0x000f240008001115 */
[----:B----4-:R-:W-:Y:S05]  /*5a40*/  @!P0 BRA `(.L_x_101) ;  /* 0x0000007000b88947 */ /* 0x010fea0003800000 */
.L_x_233:
[----:B------:R-:W4:Y:S01]  /*5a50*/  SYNCS.PHASECHK.TRANS64.TRYWAIT P0, [UR21+0x80], R10 ;  /* 0x0000800aff0075a7 */ /* 0x000f220008001115 */
[----:B-1----:R-:W-:Y:S01]  /*5a60*/  HFMA2 R0, -RZ, RZ, 0, 5.9604644775390625e-08 ;  /* 0x00000001ff007431 */ /* 0x002fe200000001ff */
[----:B----4-:R-:W-:Y:S06]  /*5a70*/  @!P0 BRA `(.L_x_102) ;  /* 0x0000007000c48947 */ /* 0x010fec0003800000 */
.L_x_235:
[----:B-1----:R-:W-:Y:S02]  /*5a80*/  MOV R2, UR21 ;  /* 0x0000001500027c02 */ /* 0x002fe40008000f00 */
[----:B------:R-:W-:-:S07]  /*5a90*/  SHF.L.U32 R0, R0, 0x1f, RZ ;  /* 0x0000001f00007819 */ /* 0x000fce00000006ff */
.L_x_103:
[----:B-1----:R1:W4:Y:S02]  /*5aa0*/  SYNCS.PHASECHK.TRANS64.TRYWAIT P0, [R2+URZ+0x88], R0 ;  /* 0x00008800020075a7 */ /* 0x00232400080011ff */
[----:B----4-:R-:W-:Y:S05]  /*5ab0*/  @!P0 NANOSLEEP.SYNCS 0x989680 ;  /* 0x009896800000895d */ /* 0x010fea0003900000 */
[----:B------:R-:W4:Y:S02]  /*5ac0*/  @!P0 SYNCS.PHASECHK.TRANS64 P0, [R2+URZ+0x88], R0 ;  /* 0x00008800020085a7 */ /* 0x000f2400080010ff */
[----:B--234-:R-:W-:Y:S05]  /*5ad0*/  @P0 EXIT ;  /* 0x000000000000094d */ /* 0x01cfea0003800000 */
[----:B------:R-:W-:Y:S05]  /*5ae0*/  BRA `(.L_x_103) ;  /* 0xfffffffc00ec7947 */ /* 0x000fea000383ffff */
.L_x_84:
[----:B------:R-:W-:-:S06]  /*5af0*/  UISETP.GE.AND UP0, UPT, UR17, 0x4, UPT ;  /* 0x000000041100788c */ /* 0x000fcc000bf06270 */
[----:B------:R-:W-:-:S13]  /*5b00*/  PLOP3.LUT P0, PT, PT, PT, UP0, 0x80, 0x8 ;  /* 0x000000000008781c */ /* 0x000fda0003f0f008 */
[----:B-1----:R-:W-:Y:S05]  /*5b10*/  @!P0 EXIT ;  /* 0x000000000000894d */ /* 0x002fea0003800000 */
[----:B------:R-:W-:Y:S01]  /*5b20*/  BAR.SYNC.DEFER_BLOCKING 0x6, 0xa0 ;  /* 0x0182800000007b1d */ /* 0x000fe20000010000 */
[C---:B------:R-:W-:Y:S01]  /*5b30*/  IMAD.SHL.U32 R4, R103.reuse, 0x20, RZ ;  /* 0x0000002067047824 */ /* 0x040fe200078e00ff */
[C---:B------:R-:W-:Y:S01]  /*5b40*/  LOP3.LUT R86, R103.reuse, 0x1, RZ, 0xc0, !PT ;  /* 0x0000000167567812 */ /* 0x040fe200078ec0ff */
[C---:B------:R-:W-:Y:S02]  /*5b50*/  IMAD.U32 R37, R103.reuse, 0x10000, RZ ;  /* 0x0001000067257824 */ /* 0x040fe400078e00ff */
[----:B------:R-:W-:Y:S01]  /*5b60*/  IMAD.SHL.U32 R44, R103, 0x4, RZ ;  /* 0x00000004672c7824 */ /* 0x000fe200078e00ff */
[----:B------:R-:W-:Y:S02]  /*5b70*/  UMOV UR43, 0x400 ;  /* 0x00000400002b7882 */ /* 0x000fe40000000000 */
[----:B------:R-:W1:Y:S01]  /*5b80*/  LDC.64 R82, c[0x0][0x888] ;  /* 0x00022200ff527b82 */ /* 0x000e620000000a00 */
[----:B------:R-:W-:Y:S01]  /*5b90*/  ULEA UR43, UR52, UR43, 0x18 ;  /* 0x0000002b342b7291 */ /* 0x000fe2000f8ec0ff */
[----:B------:R-:W-:Y:S01]  /*5ba0*/  ISETP.NE.U32.AND P0, PT, R86, 0x1, PT ;  /* 0x000000015600780c */ /* 0x000fe20003f05070 */
[----:B------:R-:W-:Y:S01]  /*5bb0*/  IMAD.MOV.U32 R102, RZ, RZ, 0x2 ;  /* 0x00000002ff667424 */ /* 0x000fe200078e00ff */
[----:B------:R-:W-:Y:S01]  /*5bc0*/  LOP3.LUT R5, R4, 0xe0, RZ, 0xc0, !PT ;  /* 0x000000e004057812 */ /* 0x000fe200078ec0ff */
[----:B------:R-:W-:Y:S01]  /*5bd0*/  UIADD3 UR4, UPT, UPT, UR43, 0x400, URZ ;  /* 0x000004002b047890 */ /* 0x000fe2000fffe0ff */
[----:B------:R-:W-:Y:S01]  /*5be0*/  LOP3.LUT R37, R37, 0x600000, RZ, 0xc0, !PT ;  /* 0x0060000025257812 */ /* 0x000fe200078ec0ff */
[----:B------:R-:W-:Y:S01]  /*5bf0*/  IMAD.MOV.U32 R101, RZ, RZ, 0x4 ;  /* 0x00000004ff657424 */ /* 0x000fe200078e00ff */
[----:B------:R-:W2:Y:S01]  /*5c00*/  LDC.64 R84, c[0x0][0x890] ;  /* 0x00022400ff547b82 */ /* 0x000ea20000000a00 */
[----:B------:R-:W-:Y:S01]  /*5c10*/  R2P PR, R103, 0x6 ;  /* 0x0000000667007804 */ /* 0x000fe20000000000 */
[----:B------:R-:W-:Y:S01]  /*5c20*/  IMAD.MOV.U32 R36, RZ, RZ, RZ ;  /* 0x000000ffff247224 */ /* 0x000fe200078e00ff */
[----:B------:R-:W-:Y:S01]  /*5c30*/  LOP3.LUT R44, R5, 0x1c, R44, 0xf8, !PT ;  /* 0x0000001c052c7812 */ /* 0x000fe200078ef82c */
[----:B------:R-:W-:Y:S01]  /*5c40*/  IMAD.MOV.U32 R100, RZ, RZ, RZ ;  /* 0x000000ffff647224 */ /* 0x000fe200078e00ff */
[----:B------:R-:W-:Y:S01]  /*5c50*/  LOP3.LUT R103, R103, 0x60, RZ, 0xc0, !PT ;  /* 0x0000006067677812 */ /* 0x000fe200078ec0ff */
[----:B------:R-:W-:Y:S01]  /*5c60*/  IMAD.MOV.U32 R93, RZ, RZ, RZ ;  /* 0x000000ffff5d7224 */ /* 0x000fe200078e00ff */
[----:B------:R-:W-:Y:S01]  /*5c70*/  LOP3.LUT R44, R44, 0xf00, R4, 0xf8, !PT ;  /* 0x00000f002c2c7812 */ /* 0x000fe200078ef804 */
[----:B------:R-:W3:Y:S01]  /*5c80*/  LDC.64 R80, c[0x0][0x8b0] ;  /* 0x00022c00ff507b82 */ /* 0x000ee20000000a00 */
[----:B------:R-:W4:Y:S01]  /*5c90*/  LDS R0, [UR43+0x130] ;  /* 0x0001302bff007984 */ /* 0x000f220008000800 */
[----:B------:R-:W-:Y:S01]  /*5ca0*/  IMAD.MOV.U32 R99, RZ, RZ, RZ ;  /* 0x000000ffff637224 */ /* 0x000fe200078e00ff */
[----:B------:R-:W-:Y:S01]  /*5cb0*/  SEL R102, R102, 0xfffffffe, !P1 ;  /* 0xfffffffe66667807 */ /* 0x000fe20004800000 */
[----:B------:R-:W-:Y:S01]  /*5cc0*/  IMAD.U32 R91, RZ, RZ, UR4 ;  /* 0x00000004ff5b7e24 */ /* 0x000fe2000f8e00ff */
[----:B------:R-:W-:Y:S01]  /*5cd0*/  SEL R101, R101, 0xfffffffc, !P2 ;  /* 0xfffffffc65657807 */ /* 0x000fe20005000000 */
[----:B------:R-:W1:Y:S02]  /*5ce0*/  LDCU UR63, c[0x0][0x370] ;  /* 0x00006e00ff3f77ac */ /* 0x000e640008000800 */
[----:B------:R-:W1:Y:S01]  /*5cf0*/  LDC.64 R46, c[0x0][0x8a8] ;  /* 0x00022a00ff2e7b82 */ /* 0x000e620000000a00 */
[----:B------:R-:W1:Y:S01]  /*5d00*/  LDCU.64 UR54, c[0x0][0x348] ;  /* 0x00006900ff3677ac */ /* 0x000e620008000a00 */
[----:B------:R-:W1:Y:S01]  /*5d10*/  LDCU UR42, c[0x0][0xb0c] ;  /* 0x00016180ff2a77ac */ /* 0x000e620008000800 */
[----:B------:R-:W1:Y:S01]  /*5d20*/  LDCU UR39, c[0x0][0xb30] ;  /* 0x00016600ff2777ac */ /* 0x000e620008000800 */
[----:B------:R-:W1:Y:S01]  /*5d30*/  LDCU.64 UR60, c[0x0][0x888] ;  /* 0x00011100ff3c77ac */ /* 0x000e620008000a00 */
[----:B------:R-:W1:Y:S01]  /*5d40*/  LDCU.64 UR40, c[0x0][0xb28] ;  /* 0x00016500ff2877ac */ /* 0x000e620008000a00 */
[----:B------:R-:W1:Y:S01]  /*5d50*/  LDCU.128 UR56, c[0x0][0xb10] ;  /* 0x00016200ff3877ac */ /* 0x000e620008000c00 */
[----:B------:R-:W1:Y:S01]  /*5d60*/  LDCU UR62, c[0x0][0x374] ;  /* 0x00006e80ff3e77ac */ /* 0x000e620008000800 */
[----:B------:R-:W-:Y:S01]  /*5d70*/  UMOV UR53, URZ ;  /* 0x000000ff00357c82 */ /* 0x000fe20008000000 */
[----:B------:R-:W-:Y:S01]  /*5d80*/  UMOV UR47, URZ ;  /* 0x000000ff002f7c82 */ /* 0x000fe20008000000 */
[----:B----4-:R-:W-:Y:S01]  /*5d90*/  IMAD.IADD R37, R0, 0x1, R37 ;  /* 0x0000000100257824 */ /* 0x010fe200078e0225 */
[----:B--2---:R-:W-:-:S07]  /*5da0*/  P2R R0, PR, RZ, 0x1 ;  /* 0x00000001ff007803 */ /* 0x004fce0000000000 */
.L_x_179:
[----:B------:R-:W-:Y:S02]  /*5db0*/  LEA R0, R93, UR43, 0x3 ;  /* 0x0000002b5d007c11 */ /* 0x000fe4000f8e18ff */
[----:B------:R-:W-:Y:S02]  /*5dc0*/  SHF.L.U32 R2, R99, 0x1f, RZ ;  /* 0x0000001f63027819 */ /* 0x000fe400000006ff */
[----:B-1----:R-:W-:Y:S02]  /*5dd0*/  LEA R4, R93, UR43, 0x4 ;  /* 0x0000002b5d047c11 */ /* 0x002fe4000f8e20ff */
[----:B------:R-:W2:Y:S02]  /*5de0*/  SYNCS.PHASECHK.TRANS64.TRYWAIT P0, [R0+URZ+0xa0], R2 ;  /* 0x0000a002000075a7 */ /* 0x000ea400080011ff */
[----:B--2---:R-:W-:Y:S05]  /*5df0*/  @!P0 BRA `(.L_x_104) ;  /* 0x0000006c00fc8947 */ /* 0x004fea0003800000 */
.L_x_236:
[----:B------:R-:W-:Y:S01]  /*5e00*/  R2UR UR7, R104 ;  /* 0x00000000680772ca */ /* 0x000fe200000e0000 */
[----:B------:R-:W4:Y:S01]  /*5e10*/  LDS.128 R4, [R4+0x110] ;  /* 0x0001100004047984 */ /* 0x000f220000000c00 */
[----:B--2---:R-:W-:Y:S01]  /*5e20*/  VIADD R0, R0, 0xb0 ;  /* 0x000000b000007836 */ /* 0x004fe20000000000 */
[----:B------:R-:W-:Y:S04]  /*5e30*/  UISETP.GE.AND UP0, UPT, UR45, 0x1, UPT ;  /* 0x000000012d00788c */ /* 0x000fe8000bf06270 */
[----:B------:R-:W-:Y:S01]  /*5e40*/  PRMT R0, RZ, 0x654, R0 ;  /* 0x00000654ff007816 */ /* 0x000fe20000000000 */
[----:B------:R-:W-:Y:S01]  /*5e50*/  @!PT LDS RZ, [RZ] ;  /* 0x00000000fffff984 */ /* 0x000fe20000000800 */
[----:B------:R-:W-:Y:S01]  /*5e60*/  @!PT LDS RZ, [RZ] ;  /* 0x00000000fffff984 */ /* 0x000fe20000000800 */
[----:B------:R-:W-:Y:S01]  /*5e70*/  @!PT LDS RZ, [RZ] ;  /* 0x00000000fffff984 */ /* 0x000fe20000000800 */
[----:B------:R-:W-:Y:S01]  /*5e80*/  @!PT LDS RZ, [RZ] ;  /* 0x00000000fffff984 */ /* 0x000fe20000000800 */
[----:B------:R2:W-:Y:S06]  /*5e90*/  MEMBAR.ALL.CTA ;  /* 0x0000000000007992 */ /* 0x0005ec0000008000 */
[----:B--2---:R-:W2:Y:S02]  /*5ea0*/  FENCE.VIEW.ASYNC.S ;  /* 0x00000000000073c6 */ /* 0x004ea40000000000 */
[----:B--2---:R2:W-:Y:S01]  /*5eb0*/  SYNCS.ARRIVE.TRANS64.RED.A1T0 RZ, [R0+URZ], RZ ;  /* 0x000000ff00ff79a7 */ /* 0x0045e200081004ff */
[----:B----4-:R-:W-:Y:S11]  /*5ec0*/  LOP3.LUT P0, RZ, R6, 0x1, RZ, 0xc0, !PT ;  /* 0x0000000106ff7812 */ /* 0x010ff6000780c0ff */
[----:B------:R-:W-:Y:S02]  /*5ed0*/  @!UPT UIADD3 URZ, UPT, UPT, URZ, URZ, URZ ;  /* 0x000000fffffff290 */ /* 0x000fe4000fffe0ff */
[----:B------:R-:W-:Y:S01]  /*5ee0*/  VOTEU.ANY UP1, P0 ;  /* 0x0000000000ff7886 */ /* 0x000fe20000020100 */
[----:B------:R-:W-:Y:S01]  /*5ef0*/  PLOP3.LUT P0, PT, PT, PT, UP1, 0x80, 0x8 ;  /* 0x000000000008781c */ /* 0x000fe20003f0f018 */
[----:B------:R-:W-:Y:S06]  /*5f00*/  UP2UR UR4, UPR, URZ, 0x2 ;  /* 0x00000002ff047883 */ /* 0x000fec0008000000 */
[----:B------:R-:W-:Y:S06]  /*5f10*/  IMAD.U32 R105, RZ, RZ, UR4 ;  /* 0x00000004ff697e24 */ /* 0x000fec000f8e00ff */
[----:B------:R-:W-:Y:S02]  /*5f20*/  @P0 SHF.R.U32.HI R2, RZ, 0x10, R5 ;  /* 0x00000010ff020819 */ /* 0x000fe40000011605 */
[----:B------:R-:W-:Y:S02]  /*5f30*/  @P0 MOV R3, R4 ;  /* 0x0000000400030202 */ /* 0x000fe40000000f00 */
[----:B------:R-:W-:Y:S02]  /*5f40*/  @P0 R2UR UR4, R2 ;  /* 0x00000000020402ca */ /* 0x000fe400000e0000 */
[----:B------:R-:W-:Y:S02]  /*5f50*/  @P0 LOP3.LUT R4, R5, 0xffff, RZ, 0xc0, !PT ;  /* 0x0000ffff05040812 */ /* 0x000fe400078ec0ff */
[----:B------:R-:W-:Y:S02]  /*5f60*/  @P0 R2UR UR6, R3 ;  /* 0x00000000030602ca */ /* 0x000fe400000e0000 */
[----:B------:R-:W-:Y:S07]  /*5f70*/  @P0 R2UR UR5, R4 ;  /* 0x00000000040502ca */ /* 0x000fee00000e0000 */
[----:B------:R-:W-:Y:S02]  /*5f80*/  @UP1 UMOV UR7, UR4 ;  /* 0x0000000400071c82 */ /* 0x000fe40008000000 */
[----:B------:R-:W-:Y:S02]  /*5f90*/  IMAD.U32 R104, RZ, RZ, UR7 ;  /* 0x00000007ff687e24 */ /* 0x000fe4000f8e00ff */
[----:B------:R-:W-:Y:S02]  /*5fa0*/  @UP1 UMOV UR38, UR6 ;  /* 0x0000000600261c82 */ /* 0x000fe40008000000 */
[----:B------:R-:W-:Y:S01]  /*5fb0*/  @UP1 UMOV UR37, UR5 ;  /* 0x0000000500251c82 */ /* 0x000fe20008000000 */
[----:B--2---:R-:W-:Y:S05]  /*5fc0*/  BRA.U !UP0, `(.L_x_105) ;  /* 0x0000000108cc7547 */ /* 0x004fea000b800000 */
[----:B------:R-:W2:Y:S01]  /*5fd0*/  LDCU UR12, c[0x0][0xb20] ;  /* 0x00016400ff0c77ac */ /* 0x000ea20008000800 */
[----:B-1----:R-:W-:Y:S02]  /*5fe0*/  UIMAD.WIDE.U32 UR4, UR62, UR59, URZ ;  /* 0x0000003b3e0472a5 */ /* 0x002fe4000f8e00ff */
[----:B------:R-:W-:Y:S02]  /*5ff0*/  UIMAD.WIDE.U32 UR6, UR63, UR56, URZ ;  /* 0x000000383f0672a5 */ /* 0x000fe4000f8e00ff */
[----:B------:R-:W-:Y:S02]  /*6000*/  UISETP.NE.AND UP0, UPT, UR58, 0x1, UPT ;  /* 0x000000013a00788c */ /* 0x000fe4000bf05270 */
[----:B------:R-:W-:Y:S02]  /*6010*/  UIMAD.WIDE.U32 UR8, UR37, UR59, URZ ;  /* 0x0000003b250872a5 */ /* 0x000fe4000f8e00ff */
[----:B------:R-:W-:Y:S02]  /*6020*/  UIMAD.WIDE.U32 UR10, UR38, UR56, URZ ;  /* 0x00000038260a72a5 */ /* 0x000fe4000f8e00ff */
[----:B------:R-:W-:Y:S02]  /*6030*/  UISETP.NE.AND UP1, UPT, UR42, 0x1, UPT ;  /* 0x000000012a00788c */ /* 0x000fe4000bf25270 */
[----:B------:R-:W-:Y:S01]  /*6040*/  UISETP.NE.AND UP2, UPT, UR45, 0x1, UPT ;  /* 0x000000012d00788c */ /* 0x000fe2000bf45270 */
[----:B------:R-:W-:Y:S02]  /*6050*/  UMOV UR4, UR5 ;  /* 0x0000000500047c82 */ /* 0x000fe40008000000 */
[----:B--2---:R-:W-:Y:S03]  /*6060*/  USHF.R.U32.HI UR5, URZ, UR12, UR4 ;  /* 0x0000000cff057299 */ /* 0x004fe60008011604 */
[----:B------:R-:W-:Y:S02]  /*6070*/  UMOV UR4, UR7 ;  /* 0x0000000700047c82 */ /* 0x000fe40008000000 */
[----:B------:R-:W-:Y:S02]  /*6080*/  USHF.R.U32.HI UR7, URZ, UR57, UR4 ;  /* 0x00000039ff077299 */ /* 0x000fe40008011604 */
[----:B------:R-:W-:Y:S02]  /*6090*/  USEL UR4, UR62, UR5, !UP0 ;  /* 0x000000053e047287 */ /* 0x000fe4000c000000 */
[----:B------:R-:W-:Y:S01]  /*60a0*/  USEL UR7, UR63, UR7, !UP1 ;  /* 0x000000073f077287 */ /* 0x000fe2000c800000 */
[----:B------:R-:W-:Y:S01]  /*60b0*/  UMOV UR5, UR9 ;  /* 0x0000000900057c82 */ /* 0x000fe20008000000 */
[----:B------:R-:W-:Y:S02]  /*60c0*/  UIMAD.WIDE.U32 UR8, UR4, UR40, URZ ;  /* 0x00000028040872a5 */ /* 0x000fe4000f8e00ff */
[----:B------:R-:W-:Y:S03]  /*60d0*/  USHF.R.U32.HI UR6, URZ, UR12, UR5 ;  /* 0x0000000cff067299 */ /* 0x000fe60008011605 */
[----:B------:R-:W-:Y:S01]  /*60e0*/  UMOV UR5, UR11 ;  /* 0x0000000b00057c82 */ /* 0x000fe20008000000 */
[----:B------:R-:W-:Y:S02]  /*60f0*/  UIMAD.WIDE.U32 UR10, UR7, UR40, URZ ;  /* 0x00000028070a72a5 */ /* 0x000fe4000f8e00ff */
[----:B------:R-:W-:Y:S02]  /*6100*/  USHF.R.U32.HI UR12, URZ, UR57, UR5 ;  /* 0x00000039ff0c7299 */ /* 0x000fe40008011605 */
[----:B------:R-:W-:Y:S01]  /*6110*/  USEL UR6, UR37, UR6, !UP0 ;  /* 0x0000000625067287 */ /* 0x000fe2000c000000 */
[----:B------:R-:W-:Y:S02]  /*6120*/  UMOV UR5, UR9 ;  /* 0x0000000900057c82 */ /* 0x000fe40008000000 */
[----:B------:R-:W-:Y:S01]  /*6130*/  UMOV UR10, UR11 ;  /* 0x0000000b000a7c82 */ /* 0x000fe20008000000 */
[----:B------:R-:W-:Y:S02]  /*6140*/  @UP2 USHF.R.U32.HI UR4, URZ, UR41, UR5 ;  /* 0x00000029ff042299 */ /* 0x000fe40008011605 */
[----:B------:R-:W-:Y:S02]  /*6150*/  @UP2 USHF.R.U32.HI UR7, URZ, UR41, UR10 ;  /* 0x00000029ff072299 */ /* 0x000fe4000801160a */
[----:B------:R-:W-:Y:S02]  /*6160*/  UIMAD UR4, UR45, UR4, URZ ;  /* 0x000000042d0472a4 */ /* 0x000fe4000f8e02ff */
        /* <DEDUP_REMOVED lines=8> */
[----:B------:R-:W-:Y:S02]  /*61f0*/  USEL UR11, UR6, UR4, !UP2 ;  /* 0x00000004060b7287 */ /* 0x000fe4000d000000 */
[----:B------:R-:W-:Y:S02]  /*6200*/  UIADD3 UR8, UPT, UPT, -UR5, URZ, URZ ;  /* 0x000000ff05087290 */ /* 0x000fe4000fffe1ff */
[----:B------:R-:W-:Y:S01]  /*6210*/  UIADD3 UR10, UPT, UPT, -UR11, URZ, URZ ;  /* 0x000000ff0b0a7290 */ /* 0x000fe2000fffe1ff */
[----:B------:R-:W-:Y:S01]  /*6220*/  @!UP0 UMOV UR4, UR9 ;  /* 0x0000000900048c82 */ /* 0x000fe20008000000 */
[----:B------:R-:W-:Y:S02]  /*6230*/  UIADD3 UR9, UPT, UPT, -UR6, URZ, URZ ;  /* 0x000000ff06097290 */ /* 0x000fe4000fffe1ff */
[----:B------:R-:W-:Y:S02]  /*6240*/  @!UP0 USHF.R.U32.HI UR4, URZ, UR41, UR4 ;  /* 0x00000029ff048299 */ /* 0x000fe40008011604 */
[----:B------:R-:W-:Y:S02]  /*6250*/  UIMAD UR10, UR45, UR10, UR6 ;  /* 0x0000000a2d0a72a4 */ /* 0x000fe4000f8e0206 */
[----:B------:R-:W-:Y:S04]  /*6260*/  @!UP0 USEL UR4, UR5, UR4, !UP2 ;  /* 0x0000000405048287 */ /* 0x000fe8000d000000 */
[----:B------:R-:W-:Y:S02]  /*6270*/  @!UP0 UIMAD UR10, UR7, UR10, UR4 ;  /* 0x0000000a070a82a4 */ /* 0x000fe4000f8e0204 */
[----:B------:R-:W-:Y:S02]  /*6280*/  @!UP0 UIADD3 UR11, UPT, UPT, UR11, -UR4, URZ ;  /* 0x800000040b0b8290 */ /* 0x000fe4000fffe0ff */
[----:B------:R-:W-:Y:S02]  /*6290*/  UIMAD UR7, UR42, UR8, UR38 ;  /* 0x000000082a0772a4 */ /* 0x000fe4000f8e0226 */
[----:B------:R-:W-:Y:S02]  /*62a0*/  @!UP0 UIMAD UR6, UR11, UR45, UR5 ;  /* 0x0000002d0b0682a4 */ /* 0x000fe4000f8e0205 */
[----:B------:R-:W-:Y:S01]  /*62b0*/  UIMAD UR4, UR58, UR9, UR37 ;  /* 0x000000093a0472a4 */ /* 0x000fe2000f8e0225 */
[----:B------:R-:W-:Y:S02]  /*62c0*/  @!UP0 UMOV UR5, UR10 ;  /* 0x0000000a00058c82 */ /* 0x000fe40008000000 */
[----:B------:R-:W-:Y:S02]  /*62d0*/  UIMAD UR38, UR5, UR42, UR7 ;  /* 0x0000002a052672a4 */ /* 0x000fe4000f8e0207 */
[----:B------:R-:W-:Y:S11]  /*62e0*/  UIMAD UR37, UR6, UR58, UR4 ;  /* 0x0000003a062572a4 */ /* 0x000ff6000f8e0204 */
[----:B------:R-:W-:Y:S01]  /*62f0*/  @!UPT UIADD3 URZ, UPT, UPT, URZ, URZ, URZ ;  /* 0x000000fffffff290 */ /* 0x000fe2000fffe0ff */
.L_x_105:
[----:B-1----:R-:W-:Y:S01]  /*6300*/  UISETP.NE.AND UP0, UPT, UR39, 0x1, UPT ;  /* 0x000000012700788c */ /* 0x002fe2000bf05270 */
[----:B------:R-:W-:Y:S01]  /*6310*/  LOP3.LUT P0, RZ, R91, 0x3f0, RZ, 0xc0, !PT ;  /* 0x000003f05bff7812 */ /* 0x000fe2000780c0ff */
[----:B------:R-:W-:Y:S01]  /*6320*/  USHF.L.U32 UR50, UR16, 0x7, URZ ;  /* 0x0000000710327899 */ /* 0x000fe200080006ff */
[----:B------:R-:W-:Y:S01]  /*6330*/  BSSY.RECONVERGENT B6, `(.L_x_106) ;  /* 0x0000034000067945 */ /* 0x000fe20003800200 */
[----:B------:R-:W-:Y:S01]  /*6340*/  USHF.L.U32 UR49, UR20, 0x8, URZ ;  /* 0x0000000814317899 */ /* 0x000fe200080006ff */
[----:B------:R-:W-:Y:S06]  /*6350*/  IADD3 R93, PT, PT, R93, 0x1, RZ ;  /* 0x000000015d5d7810 */ /* 0x000fec0007ffe0ff */
[----:B------:R-:W1:Y:S01]  /*6360*/  @!UP0 LDCU.128 UR12, c[0x0][0xb10] ;  /* 0x00016200ff0c87ac */ /* 0x000e620008000c00 */
[----:B------:R-:W2:Y:S01]  /*6370*/  @!UP0 LDCU UR5, c[0x0][0xb0c] ;  /* 0x00016180ff0587ac */ /* 0x000ea20008000800 */
[----:B------:R-:W4:Y:S01]  /*6380*/  @!UP0 LDCU UR10, c[0x0][0xb20] ;  /* 0x00016400ff0a87ac */ /* 0x000f220008000800 */
[----:B-1----:R-:W-:Y:S02]  /*6390*/  UIMAD.WIDE.U32 UR8, UR38, UR12, URZ ;  /* 0x0000000c260872a5 */ /* 0x002fe4000f8e00ff */
[----:B------:R-:W-:Y:S02]  /*63a0*/  UIMAD.WIDE.U32 UR6, UR37, UR15, URZ ;  /* 0x0000000f250672a5 */ /* 0x000fe4000f8e00ff */
[----:B------:R-:W-:Y:S03]  /*63b0*/  @!UP0 UISETP.NE.AND UP1, UPT, UR14, 0x1, UPT ;  /* 0x000000010e00888c */ /* 0x000fe6000bf25270 */
[----:B------:R-:W-:Y:S01]  /*63c0*/  @!UP0 UMOV UR4, UR9 ;  /* 0x0000000900048c82 */ /* 0x000fe20008000000 */
[----:B--2---:R-:W-:Y:S02]  /*63d0*/  @!UP0 UISETP.NE.AND UP2, UPT, UR5, 0x1, UPT ;  /* 0x000000010500888c */ /* 0x004fe4000bf45270 */
[----:B------:R-:W-:Y:S01]  /*63e0*/  @!UP0 USHF.R.U32.HI UR4, URZ, UR13, UR4 ;  /* 0x0000000dff048299 */ /* 0x000fe20008011604 */
[----:B------:R-:W-:Y:S02]  /*63f0*/  @!UP0 UMOV UR6, UR7 ;  /* 0x0000000700068c82 */ /* 0x000fe40008000000 */
[----:B----4-:R-:W-:Y:S02]  /*6400*/  @!UP0 USHF.R.U32.HI UR6, URZ, UR10, UR6 ;  /* 0x0000000aff068299 */ /* 0x010fe40008011606 */
[----:B------:R-:W-:Y:S02]  /*6410*/  @!UP0 USEL UR7, UR38, UR4, !UP2 ;  /* 0x0000000426078287 */ /* 0x000fe4000d000000 */
[----:B------:R-:W-:Y:S04]  /*6420*/  @!UP0 USEL UR6, UR37, UR6, !UP1 ;  /* 0x0000000625068287 */ /* 0x000fe8000c800000 */
[----:B------:R-:W-:Y:S02]  /*6430*/  @!UP0 UIADD3 UR4, UPT, UPT, -UR7, UR6, URZ ;  /* 0x0000000607048290 */ /* 0x000fe4000fffe1ff */
[----:B------:R-:W-:Y:S02]  /*6440*/  @!UP0 UIADD3 UR6, UPT, UPT, UR7, -UR6, URZ ;  /* 0x8000000607068290 */ /* 0x000fe4000fffe0ff */
[----:B------:R-:W-:Y:S02]  /*6450*/  @!UP0 UIMAD UR38, UR4, UR5, UR38 ;  /* 0x00000005042682a4 */ /* 0x000fe4000f8e0226 */
[----:B------:R-:W-:Y:S01]  /*6460*/  @!UP0 UIMAD UR37, UR6, UR14, UR37 ;  /* 0x0000000e062582a4 */ /* 0x000fe2000f8e0225 */
[----:B------:R-:W-:Y:S11]  /*6470*/  @!P0 BRA `(.L_x_107) ;  /* 0x00000000007c8947 */ /* 0x000ff60003800000 */
[----:B------:R-:W1:Y:S01]  /*6480*/  LDCU.64 UR8, c[0x4][0x80] ;  /* 0x01001000ff0877ac */ /* 0x000e620008000a00 */
[----:B------:R-:W-:Y:S01]  /*6490*/  MOV R2, 0x0 ;  /* 0x0000000000027802 */ /* 0x000fe20000000f00 */
[----:B------:R-:W-:Y:S02]  /*64a0*/  HFMA2 R12, -RZ, RZ, 0, 5.9604644775390625e-08 ;  /* 0x00000001ff0c7431 */ /* 0x000fe400000001ff */
[----:B------:R-:W-:Y:S01]  /*64b0*/  IMAD.MOV.U32 R8, RZ, RZ, 0x70 ;  /* 0x00000070ff087424 */ /* 0x000fe200078e00ff */
[----:B------:R2:W4:Y:S01]  /*64c0*/  LDC.64 R14, c[0x4][R2] ;  /* 0x01000000020e7b82 */ /* 0x0005220000000a00 */
[----:B------:R-:W3:Y:S01]  /*64d0*/  LDCU.64 UR6, c[0x4][0x88] ;  /* 0x01001100ff0677ac */ /* 0x000ee20008000a00 */
[----:B------:R-:W-:Y:S01]  /*64e0*/  IMAD.MOV.U32 R13, RZ, RZ, RZ ;  /* 0x000000ffff0d7224 */ /* 0x000fe200078e00ff */
[----:B------:R-:W2:Y:S01]  /*64f0*/  LDCU.64 UR4, c[0x4][0x8] ;  /* 0x01000100ff0477ac */ /* 0x000ea20008000a00 */
[----:B-1----:R-:W-:Y:S01]  /*6500*/  MOV R5, UR9 ;  /* 0x0000000900057c02 */ /* 0x002fe20008000f00 */
[----:B------:R-:W-:Y:S01]  /*6510*/  IMAD.U32 R4, RZ, RZ, UR8 ;  /* 0x00000008ff047e24 */ /* 0x000fe2000f8e00ff */
[----:B---3--:R-:W-:Y:S01]  /*6520*/  MOV R7, UR7 ;  /* 0x0000000700077c02 */ /* 0x008fe20008000f00 */
[----:B------:R-:W-:Y:S01]  /*6530*/  IMAD.U32 R6, RZ, RZ, UR6 ;  /* 0x00000006ff067e24 */ /* 0x000fe2000f8e00ff */
[----:B--2---:R-:W-:Y:S01]  /*6540*/  MOV R11, UR5 ;  /* 0x00000005000b7c02 */ /* 0x004fe20008000f00 */
[----:B------:R-:W-:Y:S02]  /*6550*/  IMAD.U32 R10, RZ, RZ, UR4 ;  /* 0x00000004ff0a7e24 */ /* 0x000fe4000f8e00ff */
[----:B------:R-:W-:Y:S07]  /*6560*/  LEPC R20, `(.L_x_108) ;  /* 0x000000001014794e */ /* 0x000fee0000000000 */
[----:B----45:R-:W-:Y:S05]  /*6570*/  CALL.ABS.NOINC R14 ;  /* 0x000000000e007343 */ /* 0x030fea0003c00000 */
.L_x_108:
[----:B------:R-:W1:Y:S01]  /*6580*/  LDCU.64 UR8, c[0x4][0x80] ;  /* 0x01001000ff0877ac */ /* 0x000e620008000a00 */
[----:B------:R-:W2:Y:S01]  /*6590*/  LDC.64 R2, c[0x4][R2] ;  /* 0x0100000002027b82 */ /* 0x000ea20000000a00 */
[----:B------:R-:W-:Y:S02]  /*65a0*/  HFMA2 R12, -RZ, RZ, 0, 5.9604644775390625e-08 ;  /* 0x00000001ff0c7431 */ /* 0x000fe400000001ff */
[----:B------:R-:W-:Y:S02]  /*65b0*/  IMAD.MOV.U32 R8, RZ, RZ, 0x70 ;  /* 0x00000070ff087424 */ /* 0x000fe400078e00ff */
[----:B------:R-:W-:Y:S01]  /*65c0*/  IMAD.MOV.U32 R13, RZ, RZ, RZ ;  /* 0x000000ffff0d7224 */ /* 0x000fe200078e00ff */
[----:B------:R-:W3:Y:S01]  /*65d0*/  LDCU.64 UR6, c[0x4][0x88] ;  /* 0x01001100ff0677ac */ /* 0x000ee20008000a00 */
[----:B------:R-:W4:Y:S01]  /*65e0*/  LDCU.64 UR4, c[0x4][0x8] ;  /* 0x01000100ff0477ac */ /* 0x000f220008000a00 */
[----:B-1----:R-:W-:Y:S02]  /*65f0*/  MOV R4, UR8 ;  /* 0x0000000800047c02 */ /* 0x002fe40008000f00 */
[----:B------:R-:W-:Y:S02]  /*6600*/  MOV R5, UR9 ;  /* 0x0000000900057c02 */ /* 0x000fe40008000f00 */
[----:B---3--:R-:W-:Y:S01]  /*6610*/  MOV R7, UR7 ;  /* 0x0000000700077c02 */ /* 0x008fe20008000f00 */
[----:B------:R-:W-:Y:S01]  /*6620*/  IMAD.U32 R6, RZ, RZ, UR6 ;  /* 0x00000006ff067e24 */ /* 0x000fe2000f8e00ff */
[----:B----4-:R-:W-:Y:S01]  /*6630*/  MOV R11, UR5 ;  /* 0x00000005000b7c02 */ /* 0x010fe20008000f00 */
[----:B------:R-:W-:Y:S02]  /*6640*/  IMAD.U32 R10, RZ, RZ, UR4 ;  /* 0x00000004ff0a7e24 */ /* 0x000fe4000f8e00ff */
[----:B------:R-:W-:Y:S07]  /*6650*/  LEPC R20, `(.L_x_107) ;  /* 0x000000001014794e */ /* 0x000fee0000000000 */
[----:B--2---:R-:W-:Y:S05]  /*6660*/  CALL.ABS.NOINC R2 ;  /* 0x0000000002007343 */ /* 0x004fea0003c00000 */
.L_x_107:
[----:B------:R-:W-:Y:S05]  /*6670*/  BSYNC.RECONVERGENT B6 ;  /* 0x0000000000067941 */ /* 0x000fea0003800200 */
.L_x_106:
[----:B------:R-:W-:Y:S02]  /*6680*/  ISETP.NE.U32.AND P0, PT, RZ, UR60, PT ;  /* 0x0000003cff007c0c */ /* 0x000fe4000bf05070 */
[C---:B------:R-:W-:Y:S02]  /*6690*/  ISETP.NE.U32.AND P1, PT, R84.reuse, RZ, PT ;  /* 0x000000ff5400720c */ /* 0x040fe40003f25070 */
[----:B------:R-:W-:Y:S02]  /*66a0*/  ISETP.NE.U32.AND P4, PT, R84, RZ, PT ;  /* 0x000000ff5400720c */ /* 0x000fe40003f85070 */
[----:B------:R-:W-:Y:S02]  /*66b0*/  ISETP.NE.AND.EX P0, PT, RZ, UR61, PT, P0 ;  /* 0x0000003dff007c0c */ /* 0x000fe4000bf05300 */
[C---:B------:R-:W-:Y:S02]  /*66c0*/  ISETP.NE.AND.EX P1, PT, R85.reuse, RZ, PT, P1 ;  /* 0x000000ff5500720c */ /* 0x040fe40003f25310 */
[----:B------:R-:W-:Y:S02]  /*66d0*/  ISETP.NE.AND.EX P4, PT, R85, RZ, P0, P4 ;  /* 0x000000ff5500720c */ /* 0x000fe40000785340 */
[----:B---3--:R-:W-:Y:S02]  /*66e0*/  ISETP.NE.U32.AND P5, PT, R80, RZ, PT ;  /* 0x000000ff5000720c */ /* 0x008fe40003fa5070 */
[----:B------:R-:W-:Y:S02]  /*66f0*/  ISETP.NE.U32.AND P3, PT, RZ, UR60, PT ;  /* 0x0000003cff007c0c */ /* 0x000fe4000bf65070 */
[----:B------:R-:W-:Y:S02]  /*6700*/  PLOP3.LUT P2, PT, PT, PT, PT, 0x8, 0x80 ;  /* 0x000000000080781c */ /* 0x000fe40003f4e170 */
[----:B------:R-:W-:Y:S02]  /*6710*/  ISETP.NE.AND.EX P5, PT, R81, RZ, PT, P5 ;  /* 0x000000ff5100720c */ /* 0x000fe40003fa5350 */
[----:B------:R-:W-:Y:S03]  /*6720*/  ISETP.NE.AND.EX P3, PT, RZ, UR61, PT, P3 ;  /* 0x0000003dff007c0c */ /* 0x000fe6000bf65330 */
[----:B------:R-:W-:Y:S01]  /*6730*/  @!P4 PLOP3.LUT P2, PT, P1, PT, PT, 0x80, 0x8 ;  /* 0x000000000008c81c */ /* 0x000fe20000f4f070 */
[----:B------:R-:W-:Y:S01]  /*6740*/  @!UPT UIADD3 URZ, UPT, UPT, URZ, URZ, URZ ;  /* 0x000000fffffff290 */ /* 0x000fe2000fffe0ff */
[----:B------:R-:W-:Y:S11]  /*6750*/  @!P1 BRA `(.L_x_109) ;  /* 0x0000000000309947 */ /* 0x000ff60003800000 */
[----:B------:R-:W-:Y:S01]  /*6760*/  ISETP.NE.U32.AND P0, PT, R82, RZ, PT ;  /* 0x000000ff5200720c */ /* 0x000fe20003f05070 */
[----:B------:R-:W1:Y:S01]  /*6770*/  LDCU.64 UR4, c[0x0][0x358] ;  /* 0x00006b00ff0477ac */ /* 0x000e620008000a00 */
[----:B------:R-:W-:Y:S02]  /*6780*/  IMAD.MOV.U32 R87, RZ, RZ, 0x1 ;  /* 0x00000001ff577424 */ /* 0x000fe400078e00ff */
[----:B------:R-:W-:Y:S11]  /*6790*/  ISETP.NE.AND.EX P0, PT, R83, RZ, PT, P0 ;  /* 0x000000ff5300720c */ /* 0x000ff60003f05300 */
[----:B------:R-:W-:Y:S02]  /*67a0*/  @!UPT UIADD3 URZ, UPT, UPT, URZ, URZ, URZ ;  /* 0x000000fffffff290 */ /* 0x000fe4000fffe0ff */
[----:B------:R-:W2:Y:S01]  /*67b0*/  @P0 LDC.64 R2, c[0x0][0x888] ;  /* 0x00022200ff020b82 */ /* 0x000ea20000000a00 */
[----:B------:R-:W-:Y:S04]  /*67c0*/  @P0 IMAD R0, R84, UR36, RZ ;  /* 0x0000002454000c24 */ /* 0x000fe8000f8e02ff */
[----:B--2---:R-:W-:Y:S04]  /*67d0*/  @P0 IMAD.WIDE R2, R0, 0x4, R2 ;  /* 0x0000000400020825 */ /* 0x004fe800078e0202 */
[----:B------:R-:W-:Y:S01]  /*67e0*/  HFMA2 R0, -RZ, RZ, 0, 5.9604644775390625e-08 ;  /* 0x00000001ff007431 */ /* 0x000fe200000001ff */
[----:B-1---5:R1:W5:Y:S04]  /*67f0*/  @P0 LDG.E R45, desc[UR4][R2.64] ;  /* 0x00000004022d0981 */ /* 0x022368000c1e1900 */
[----:B------:R-:W-:Y:S01]  /*6800*/  @!P0 PRMT R87, R0, 0x7610, R87 ;  /* 0x0000761000578816 */ /* 0x000fe20000000057 */
[----:B-1----:R-:W2:Y:S06]  /*6810*/  @!P0 LDC R45, c[0x0][0x880] ;  /* 0x00022000ff2d8b82 */ /* 0x002eac0000000800 */
.L_x_109:
[----:B------:R-:W-:Y:S05]  /*6820*/  @!P5 BRA `(.L_x_110) ;  /* 0x000000000024d947 */ /* 0x000fea0003800000 */
[----:B------:R-:W-:Y:S01]  /*6830*/  ISETP.NE.U32.AND P0, PT, R46, RZ, PT ;  /* 0x000000ff2e00720c */ /* 0x000fe20003f05070 */
[----:B------:R-:W1:Y:S03]  /*6840*/  LDCU.64 UR4, c[0x0][0x358] ;  /* 0x00006b00ff0477ac */ /* 0x000e660008000a00 */
[----:B------:R-:W-:Y:S11]  /*6850*/  ISETP.NE.AND.EX P0, PT, R47, RZ, PT, P0 ;  /* 0x000000ff2f00720c */ /* 0x000ff60003f05300 */
[----:B------:R-:W-:Y:S02]  /*6860*/  @!UPT UIADD3 URZ, UPT, UPT, URZ, URZ, URZ ;  /* 0x000000fffffff290 */ /* 0x000fe4000fffe0ff */
[----:B------:R-:W3:Y:S01]  /*6870*/  @P0 LDC.64 R2, c[0x0][0x8a8] ;  /* 0x00022a00ff020b82 */ /* 0x000ee20000000a00 */
[----:B------:R-:W-:Y:S04]  /*6880*/  @P0 IMAD R0, R80, UR36, RZ ;  /* 0x0000002450000c24 */ /* 0x000fe8000f8e02ff */
[----:B---3--:R-:W-:Y:S05]  /*6890*/  @P0 IMAD.WIDE R2, R0, 0x4, R2 ;  /* 0x0000000400020825 */ /* 0x008fea00078e0202 */
[----:B-1---5:R1:W5:Y:S02]  /*68a0*/  @P0 LDG.E R38, desc[UR4][R2.64] ;  /* 0x0000000402260981 */ /* 0x022364000c1e1900 */
[----:B-1----:R-:W3:Y:S02]  /*68b0*/  @!P0 LDC R38, c[0x0][0x8a0] ;  /* 0x00022800ff268b82 */ /* 0x002ee40000000800 */
.L_x_110:
[----:B--2--5:R-:W-:Y:S01]  /*68c0*/  FSETP.NEU.AND P0, PT, R45, RZ, PT ;  /* 0x000000ff2d00720b */ /* 0x024fe20003f0d000 */
[----:B------:R-:W-:Y:S01]  /*68d0*/  IMAD.SHL.U32 R109, R44, 0x4, RZ ;  /* 0x000000042c6d7824 */ /* 0x000fe200078e00ff */
[----:B------:R-:W-:Y:S01]  /*68e0*/  SEL R3, RZ, 0xffffffff, P3 ;  /* 0xffffffffff037807 */ /* 0x000fe20001800000 */
[----:B------:R-:W-:Y:S01]  /*68f0*/  IMAD.SHL.U32 R112, R101, 0x10, RZ ;  /* 0x0000001065707824 */ /* 0x000fe200078e00ff */
[----:B------:R-:W-:Y:S01]  /*6900*/  @!P4 LOP3.LUT P3, RZ, R87, 0xff, RZ, 0xc0, !PT ;  /* 0x000000ff57ffc812 */ /* 0x000fe2000786c0ff */
[----:B------:R-:W-:Y:S01]  /*6910*/  VIADD R108, R109, UR43 ;  /* 0x0000002b6d6c7c36 */ /* 0x000fe20008000000 */
[----:B------:R-:W-:Y:S01]  /*6920*/  @!P4 SEL R0, RZ, 0xffffffff, P0 ;  /* 0xffffffffff00c807 */ /* 0x000fe20000000000 */
[----:B------:R-:W-:Y:S01]  /*6930*/  IMAD.MOV.U32 R114, RZ, RZ, -0x10 ;  /* 0xfffffff0ff727424 */ /* 0x000fe200078e00ff */
[----:B------:R-:W-:Y:S01]  /*6940*/  LEA R110, R36, UR43, 0x3 ;  /* 0x0000002b246e7c11 */ /* 0x000fe2000f8e18ff */
[----:B------:R-:W-:Y:S01]  /*6950*/  IMAD.SHL.U32 R113, R102, 0x10, RZ ;  /* 0x0000001066717824 */ /* 0x000fe200078e00ff */
[----:B------:R-:W-:Y:S01]  /*6960*/  @P2 SEL R0, R3, R0, !P3 ;  /* 0x0000000003002207 */ /* 0x000fe20005800000 */
[C---:B------:R-:W-:Y:S01]  /*6970*/  IMAD.IADD R97, R108.reuse, 0x1, R112 ;  /* 0x000000016c617824 */ /* 0x040fe200078e0270 */
[----:B------:R-:W-:Y:S01]  /*6980*/  SEL R2, RZ, 0xffffffff, P0 ;  /* 0xffffffffff027807 */ /* 0x000fe20000000000 */
[----:B------:R-:W-:Y:S01]  /*6990*/  IMAD.IADD R107, R108, 0x1, R113 ;  /* 0x000000016c6b7824 */ /* 0x000fe200078e0271 */
[----:B------:R-:W-:Y:S01]  /*69a0*/  @!P4 LOP3.LUT R0, R0, 0x1, RZ, 0xc0, !PT ;  /* 0x000000010000c812 */ /* 0x000fe200078ec0ff */
[----:B------:R-:W-:Y:S01]  /*69b0*/  IMAD.IADD R95, R113, 0x1, R97 ;  /* 0x00000001715f7824 */ /* 0x000fe200078e0261 */
[----:B------:R-:W-:Y:S01]  /*69c0*/  BSSY B1, `(.L_x_111) ;  /* 0x0000049000017945 */ /* 0x000fe20003800000 */
[----:B------:R-:W-:Y:S01]  /*69d0*/  IMAD.MOV.U32 R115, RZ, RZ, 0x1 ;  /* 0x00000001ff737424 */ /* 0x000fe200078e00ff */
[----:B------:R-:W-:Y:S01]  /*69e0*/  ISETP.NE.U32.OR P5, PT, R0, 0x1, P4 ;  /* 0x000000010000780c */ /* 0x000fe200027a5470 */
[----:B------:R-:W-:Y:S01]  /*69f0*/  IMAD R39, R36, 0x100, R37 ;  /* 0x0000010024277824 */ /* 0x000fe200078e0225 */
[----:B------:R-:W-:Y:S01]  /*6a00*/  LOP3.LUT P4, R92, R87, 0xff, RZ, 0xc0, !PT ;  /* 0x000000ff575c7812 */ /* 0x000fe2000788c0ff */
[----:B------:R-:W-:Y:S01]  /*6a10*/  IMAD.MOV.U32 R111, RZ, RZ, RZ ;  /* 0x000000ffff6f7224 */ /* 0x000fe200078e00ff */
[----:B------:R-:W-:Y:S02]  /*6a20*/  P2R R106, PR, RZ, 0x20 ;  /* 0x00000020ff6a7803 */ /* 0x000fe40000000000 */
[----:B------:R-:W-:Y:S02]  /*6a30*/  CS2R R78, SRZ ;  /* 0x00000000004e7805 */ /* 0x000fe4000001ff00 */
[----:B------:R-:W-:Y:S02]  /*6a40*/  @P1 SEL R2, R3, R2, !P4 ;  /* 0x0000000203021207 */ /* 0x000fe40006000000 */
[----:B------:R-:W-:Y:S02]  /*6a50*/  CS2R R76, SRZ ;  /* 0x00000000004c7805 */ /* 0x000fe4000001ff00 */
[----:B------:R-:W-:Y:S02]  /*6a60*/  CS2R R74, SRZ ;  /* 0x00000000004a7805 */ /* 0x000fe4000001ff00 */
[----:B------:R-:W-:Y:S02]  /*6a70*/  CS2R R72, SRZ ;  /* 0x0000000000487805 */ /* 0x000fe4000001ff00 */
[----:B------:R-:W-:Y:S02]  /*6a80*/  LOP3.LUT R2, R2, 0x1, RZ, 0xc0, !PT ;  /* 0x0000000102027812 */ /* 0x000fe400078ec0ff */
[----:B------:R-:W-:Y:S02]  /*6a90*/  CS2R R70, SRZ ;  /* 0x0000000000467805 */ /* 0x000fe4000001ff00 */
[----:B------:R-:W-:Y:S02]  /*6aa0*/  CS2R R68, SRZ ;  /* 0x0000000000447805 */ /* 0x000fe4000001ff00 */
[----:B------:R-:W-:Y:S02]  /*6ab0*/  @P5 SHF.L.U32 R0, RZ, 0x1f, RZ ;  /* 0x0000001fff005819 */ /* 0x000fe400000006ff */
[----:B------:R-:W-:Y:S02]  /*6ac0*/  CS2R R66, SRZ ;  /* 0x0000000000427805 */ /* 0x000fe4000001ff00 */
[----:B------:R-:W-:Y:S02]  /*6ad0*/  ISETP.NE.U32.AND P0, PT, R2, 0x1, PT ;  /* 0x000000010200780c */ /* 0x000fe40003f05070 */
[----:B------:R-:W-:Y:S01]  /*6ae0*/  CS2R R64, SRZ ;  /* 0x0000000000407805 */ /* 0x000fe2000001ff00 */
[----:B------:R1:W2:Y:S01]  /*6af0*/  @P5 SYNCS.PHASECHK.TRANS64.TRYWAIT P3, [UR43+0x50], R0 ;  /* 0x00005000ff0055a7 */ /* 0x0002a2000806112b */
[----:B------:R-:W-:Y:S02]  /*6b00*/  CS2R R62, SRZ ;  /* 0x00000000003e7805 */ /* 0x000fe4000001ff00 */
[----:B------:R-:W-:Y:S02]  /*6b10*/  P2R R116, PR, RZ, 0x1 ;  /* 0x00000001ff747803 */ /* 0x000fe40000000000 */
[----:B------:R-:W-:Y:S02]  /*6b20*/  CS2R R60, SRZ ;  /* 0x00000000003c7805 */ /* 0x000fe4000001ff00 */
[----:B------:R-:W-:Y:S02]  /*6b30*/  ISETP.NE.U32.AND P0, PT, R86, 0x1, PT ;  /* 0x000000015600780c */ /* 0x000fe40003f05070 */
[----:B------:R-:W-:Y:S02]  /*6b40*/  CS2R R58, SRZ ;  /* 0x00000000003a7805 */ /* 0x000fe4000001ff00 */
[----:B------:R-:W-:Y:S02]  /*6b50*/  CS2R R56, SRZ ;  /* 0x0000000000387805 */ /* 0x000fe4000001ff00 */
[----:B------:R-:W-:Y:S02]  /*6b60*/  CS2R R54, SRZ ;  /* 0x0000000000367805 */ /* 0x000fe4000001ff00 */
[----:B------:R-:W-:Y:S02]  /*6b70*/  SEL R114, R114, 0x10, !P0 ;  /* 0x0000001072727807 */ /* 0x000fe40004000000 */
[----:B------:R-:W-:Y:S02]  /*6b80*/  CS2R R52, SRZ ;  /* 0x0000000000347805 */ /* 0x000fe4000001ff00 */
[----:B------:R-:W-:Y:S02]  /*6b90*/  CS2R R50, SRZ ;  /* 0x0000000000327805 */ /* 0x000fe4000001ff00 */
[----:B------:R-:W-:Y:S01]  /*6ba0*/  CS2R R48, SRZ ;  /* 0x0000000000307805 */ /* 0x000fe2000001ff00 */
[----:B------:R-:W-:Y:S02]  /*6bb0*/  IMAD.IADD R108, R108, 0x1, R114 ;  /* 0x000000016c6c7824 */ /* 0x000fe400078e0272 */
[C---:B------:R-:W-:Y:S02]  /*6bc0*/  IMAD.IADD R98, R114.reuse, 0x1, R107 ;  /* 0x0000000172627824 */ /* 0x040fe400078e026b */
[C---:B------:R-:W-:Y:S02]  /*6bd0*/  IMAD.IADD R96, R114.reuse, 0x1, R97 ;  /* 0x0000000172607824 */ /* 0x040fe400078e0261 */
[----:B------:R-:W-:Y:S01]  /*6be0*/  IMAD.IADD R94, R114, 0x1, R95 ;  /* 0x00000001725e7824 */ /* 0x000fe200078e025f */
[----:B-1----:R-:W-:Y:S04]  /*6bf0*/  SHF.L.U32 R0, R100, 0x1f, RZ ;  /* 0x0000001f64007819 */ /* 0x002fe800000006ff */
[----:B------:R1:W4:Y:S01]  /*6c00*/  SYNCS.PHASECHK.TRANS64.TRYWAIT P2, [R110+URZ+0xc0], R0 ;  /* 0x0000c0006e0075a7 */ /* 0x00032200080411ff */
[----:B--2---:R-:W-:Y:S01]  /*6c10*/  @P5 SEL R115, RZ, 0x1, !P3 ;  /* 0x00000001ff735807 */ /* 0x004fe20005800000 */
[----:B-1----:R-:W-:Y:S06]  /*6c20*/  @!P5 BRA `(.L_x_112) ;  /* 0x000000000088d947 */ /* 0x002fec0003800000 */
[----:B------:R-:W-:Y:S01]  /*6c30*/  IMAD.MOV.U32 R78, RZ, RZ, RZ ;  /* 0x000000ffff4e7224 */ /* 0x000fe200078e00ff */
[----:B------:R-:W-:Y:S01]  /*6c40*/  ISETP.NE.AND P0, PT, R115, RZ, PT ;  /* 0x000000ff7300720c */ /* 0x000fe20003f05270 */
[----:B------:R-:W-:Y:S01]  /*6c50*/  BSSY B0, `(.L_x_113) ;  /* 0x0000014000007945 */ /* 0x000fe20003800000 */
[----:B------:R-:W-:Y:S02]  /*6c60*/  CS2R R50, SRZ ;  /* 0x0000000000327805 */ /* 0x000fe4000001ff00 */
        /* <DEDUP_REMOVED lines=13> */
[----:B------:R-:W-:Y:S01]  /*6d40*/  CS2R R76, SRZ ;  /* 0x00000000004c7805 */ /* 0x000fe2000001ff00 */
[----:B------:R-:W-:Y:S06]  /*6d50*/  @P0 BRA `(.L_x_114) ;  /* 0x00000000000c0947 */ /* 0x000fec0003800000 */
[----:B------:R-:W-:Y:S04]  /*6d60*/  SHF.L.U32 R3, RZ, 0x1f, RZ ;  /* 0x0000001fff037819 */ /* 0x000fe800000006ff */
[----:B------:R-:W1:Y:S02]  /*6d70*/  SYNCS.PHASECHK.TRANS64.TRYWAIT P0, [UR43+0x50], R3 ;  /* 0x00005003ff0075a7 */ /* 0x000e64000800112b */
[----:B-1----:R-:W-:Y:S05]  /*6d80*/  @!P0 BRA `(.L_x_115) ;  /* 0x00000060002c8947 */ /* 0x002fea0003800000 */
.L_x_114:
[----:B------:R-:W-:Y:S05]  /*6d90*/  BSYNC B0 ;  /* 0x0000000000007941 */ /* 0x000fea0003800000 */
.L_x_113:
[----:B------:R-:W-:Y:S01]  /*6da0*/  ISETP.NE.AND P0, PT, R116, RZ, PT ;  /* 0x000000ff7400720c */ /* 0x000fe20003f05270 */
[----:B------:R-:W-:Y:S11]  /*6db0*/  HFMA2 R111, -RZ, RZ, 0, 5.9604644775390625e-08 ;  /* 0x00000001ff6f7431 */ /* 0x000ff600000001ff */
[----:B------:R-:W-:Y:S01]  /*6dc0*/  @!UPT UIADD3 URZ, UPT, UPT, URZ, URZ, URZ ;  /* 0x000000fffffff290 */ /* 0x000fe2000fffe0ff */
[----:B------:R2:W1:Y:S04]  /*6dd0*/  @P0 LDS.128 R48, [R109+UR43+0x400] ;  /* 0x0004002b6d300984 */ /* 0x0004680008000c00 */
[----:B------:R2:W1:Y:S04]  /*6de0*/  @P0 LDS.128 R52, [R108+0x400] ;  /* 0x000400006c340984 */ /* 0x0004680000000c00 */
[----:B------:R2:W1:Y:S04]  /*6df0*/  @P0 LDS.128 R56, [R107+0x400] ;  /* 0x000400006b380984 */ /* 0x0004680000000c00 */
[----:B------:R2:W1:Y:S04]  /*6e00*/  @P0 LDS.128 R60, [R98+0x400] ;  /* 0x00040000623c0984 */ /* 0x0004680000000c00 */
[----:B------:R2:W1:Y:S04]  /*6e10*/  @P0 LDS.128 R64, [R97+0x400] ;  /* 0x0004000061400984 */ /* 0x0004680000000c00 */
[----:B------:R2:W1:Y:S04]  /*6e20*/  @P0 LDS.128 R68, [R96+0x400] ;  /* 0x0004000060440984 */ /* 0x0004680000000c00 */
[----:B------:R2:W1:Y:S04]  /*6e30*/  @P0 LDS.128 R72, [R95+0x400] ;  /* 0x000400005f480984 */ /* 0x0004680000000c00 */
[----:B------:R2:W1:Y:S02]  /*6e40*/  @P0 LDS.128 R76, [R94+0x400] ;  /* 0x000400005e4c0984 */ /* 0x0004640000000c00 */
.L_x_112:
[----:B------:R-:W-:Y:S05]  /*6e50*/  BSYNC B1 ;  /* 0x0000000000017941 */ /* 0x000fea0003800000 */
.L_x_111:
[----:B-1----:R-:W-:Y:S04]  /*6e60*/  SHF.R.U32.HI R2, RZ, 0x15, R39 ;  /* 0x00000015ff027819 */ /* 0x002fe80000011627 */
[----:B------:R-:W-:Y:S01]  /*6e70*/  LOP3.LUT P0, RZ, R2, 0x3, R88, 0x48, !PT ;  /* 0x0000000302ff7812 */ /* 0x000fe20007804858 */
[----:B------:R-:W-:Y:S01]  /*6e80*/  @!UPT UIADD3 URZ, UPT, UPT, URZ, URZ, URZ ;  /* 0x000000fffffff290 */ /* 0x000fe2000fffe0ff */
[----:B----4-:R-:W-:Y:S11]  /*6e90*/  @P2 BRA `(.L_x_116) ;  /* 0x0000000000082947 */ /* 0x010ff60003800000 */
[----:B------:R-:W1:Y:S02]  /*6ea0*/  SYNCS.PHASECHK.TRANS64.TRYWAIT P1, [R110+URZ+0xc0], R0 ;  /* 0x0000c0006e0075a7 */ /* 0x000e6400080211ff */
[----:B-1----:R-:W-:Y:S05]  /*6eb0*/  @!P1 BRA `(.L_x_117) ;  /* 0x0000005c00f89947 */ /* 0x002fea0003800000 */
.L_x_116:
[----:B------:R-:W-:Y:S05]  /*6ec0*/  @!P0 BRA `(.L_x_118) ;  /* 0x0000000000408947 */ /* 0x000fea0003800000 */
[----:B------:R-:W4:Y:S01]  /*6ed0*/  LDCU.64 UR8, c[0x4][0x70] ;  /* 0x01000e00ff0877ac */ /* 0x000f220008000a00 */
[----:B------:R-:W-:Y:S01]  /*6ee0*/  MOV R3, 0x0 ;  /* 0x0000000000037802 */ /* 0x000fe20000000f00 */
[----:B------:R-:W-:Y:S02]  /*6ef0*/  HFMA2 R12, -RZ, RZ, 0, 5.9604644775390625e-08 ;  /* 0x00000001ff0c7431 */ /* 0x000fe400000001ff */
[----:B------:R-:W-:Y:S02]  /*6f00*/  IMAD.MOV.U32 R8, RZ, RZ, 0x192 ;  /* 0x00000192ff087424 */ /* 0x000fe400078e00ff */
[----:B------:R-:W-:Y:S01]  /*6f10*/  IMAD.MOV.U32 R13, RZ, RZ, RZ ;  /* 0x000000ffff0d7224 */ /* 0x000fe200078e00ff */
[----:B------:R-:W5:Y:S01]  /*6f20*/  LDCU.64 UR6, c[0x4][0x78] ;  /* 0x01000f00ff0677ac */ /* 0x000f620008000a00 */
[----:B------:R-:W1:Y:S01]  /*6f30*/  LDC.64 R2, c[0x4][R3] ;  /* 0x0100000003027b82 */ /* 0x000e620000000a00 */
[----:B------:R-:W2:Y:S01]  /*6f40*/  LDCU.64 UR4, c[0x4][0x10] ;  /* 0x01000200ff0477ac */ /* 0x000ea20008000a00 */
[----:B----4-:R-:W-:Y:S01]  /*6f50*/  MOV R5, UR9 ;  /* 0x0000000900057c02 */ /* 0x010fe20008000f00 */
[----:B------:R-:W-:Y:S01]  /*6f60*/  IMAD.U32 R4, RZ, RZ, UR8 ;  /* 0x00000008ff047e24 */ /* 0x000fe2000f8e00ff */
[----:B-----5:R-:W-:Y:S01]  /*6f70*/  MOV R7, UR7 ;  /* 0x0000000700077c02 */ /* 0x020fe20008000f00 */
[----:B------:R-:W-:Y:S01]  /*6f80*/  IMAD.U32 R6, RZ, RZ, UR6 ;  /* 0x00000006ff067e24 */ /* 0x000fe2000f8e00ff */
[----:B--2---:R-:W-:Y:S01]  /*6f90*/  MOV R11, UR5 ;  /* 0x00000005000b7c02 */ /* 0x004fe20008000f00 */
[----:B------:R-:W-:Y:S02]  /*6fa0*/  IMAD.U32 R10, RZ, RZ, UR4 ;  /* 0x00000004ff0a7e24 */ /* 0x000fe4000f8e00ff */
[----:B------:R-:W-:Y:S07]  /*6fb0*/  LEPC R20, `(.L_x_118) ;  /* 0x000000001014794e */ /* 0x000fee0000000000 */
[----:B-1-3--:R-:W-:Y:S05]  /*6fc0*/  CALL.ABS.NOINC R2 ;  /* 0x0000000002007343 */ /* 0x00afea0003c00000 */
.L_x_118:
[----:B------:R-:W-:Y:S05]  /*6fd0*/  WARPSYNC.ALL ;  /* 0x0000000000007948 */ /* 0x000fea0003800000 */
[----:B------:R-:W-:Y:S01]  /*6fe0*/  R2UR UR4, R39 ;  /* 0x00000000270472ca */ /* 0x000fe200000e0000 */
[----:B------:R-:W-:Y:S01]  /*6ff0*/  BSSY.RECONVERGENT B0, `(.L_x_119) ;  /* 0x000005d000007945 */ /* 0x000fe20003800200 */
[----:B------:R-:W-:Y:S11]  /*7000*/  ISETP.NE.AND P0, PT, R103, RZ, PT ;  /* 0x000000ff6700720c */ /* 0x000ff60003f05270 */
[----:B------:R-:W1:Y:S02]  /*7010*/  LDTM.x32 R4, tmem[UR4] ;  /* 0x00000004000479ee */ /* 0x000e6400082c0000 */
[C---:B-1-3--:R-:W-:Y:S01]  /*7020*/  FMUL R0, R38.reuse, R4 ;  /* 0x0000000426007220 */ /* 0x04afe20000400000 */
[C---:B------:R-:W-:Y:S01]  /*7030*/  FMUL R2, R38.reuse, R5 ;  /* 0x0000000526027220 */ /* 0x040fe20000400000 */
[C---:B------:R-:W-:Y:S01]  /*7040*/  FMUL R3, R38.reuse, R6 ;  /* 0x0000000626037220 */ /* 0x040fe20000400000 */
[C---:B------:R-:W-:Y:S01]  /*7050*/  FMUL R7, R38.reuse, R7 ;  /* 0x0000000726077220 */ /* 0x040fe20000400000 */
[C---:B------:R-:W-:Y:S01]  /*7060*/  FFMA R40, R45.reuse, R48, R0 ;  /* 0x000000302d287223 */ /* 0x040fe20000000000 */
[C---:B------:R-:W-:Y:S01]  /*7070*/  FFMA R41, R45.reuse, R49, R2 ;  /* 0x000000312d297223 */ /* 0x040fe20000000002 */
[C---:B------:R-:W-:Y:S01]  /*7080*/  FFMA R42, R45.reuse, R50, R3 ;  /* 0x000000322d2a7223 */ /* 0x040fe20000000003 */
[C---:B------:R-:W-:Y:S01]  /*7090*/  FFMA R43, R45.reuse, R51, R7 ;  /* 0x000000332d2b7223 */ /* 0x040fe20000000007 */
[C---:B------:R-:W-:Y:S01]  /*70a0*/  FMUL R4, R38.reuse, R8 ;  /* 0x0000000826047220 */ /* 0x040fe20000400000 */
[C---:B------:R-:W-:Y:S01]  /*70b0*/  FMUL R5, R38.reuse, R9 ;  /* 0x0000000926057220 */ /* 0x040fe20000400000 */
[C---:B------:R-:W-:Y:S01]  /*70c0*/  FMUL R6, R38.reuse, R10 ;  /* 0x0000000a26067220 */ /* 0x040fe20000400000 */
[C---:B------:R-:W-:Y:S01]  /*70d0*/  FMUL R11, R38.reuse, R11 ;  /* 0x0000000b260b7220 */ /* 0x040fe20000400000 */
[----:B------:R1:W-:Y:S01]  /*70e0*/  STS.128 [R109+UR43+0x400], R40 ;  /* 0x000400286d007988 */ /* 0x0003e20008000c2b */
        /* <DEDUP_REMOVED lines=8> */
[----:B------:R1:W-:Y:S01]  /*7170*/  STS.128 [R108+0x400], R4 ;  /* 0x000400046c007388 */ /* 0x0003e20000000c00 */
        /* <DEDUP_REMOVED lines=19> */
[C---:B------:R-:W-:Y:S01]  /*72b0*/  FMUL R20, R38.reuse, R24 ;  /* 0x0000001826147220 */ /* 0x040fe20000400000 */
        /* <DEDUP_REMOVED lines=9> */
[----:B------:R1:W-:Y:S01]  /*7350*/  STS.128 [R97+0x400], R16 ;  /* 0x0004001061007388 */ /* 0x0003e20000000c00 */
        /* <DEDUP_REMOVED lines=13> */
[----:B------:R-:W-:Y:S01]  /*7430*/  FMUL R0, R38, R35 ;  /* 0x0000002326007220 */ /* 0x000fe20000400000 */
[C---:B------:R-:W-:Y:S01]  /*7440*/  FFMA R28, R45.reuse, R76, R28 ;  /* 0x0000004c2d1c7223 */ /* 0x040fe2000000001c */
[C---:B------:R-:W-:Y:S01]  /*7450*/  FFMA R29, R45.reuse, R77, R29 ;  /* 0x0000004d2d1d7223 */ /* 0x040fe2000000001d */
[C---:B------:R-:W-:Y:S01]  /*7460*/  FFMA R30, R45.reuse, R78, R30 ;  /* 0x0000004e2d1e7223 */ /* 0x040fe2000000001e */
[----:B------:R1:W-:Y:S01]  /*7470*/  STS.128 [R95+0x400], R24 ;  /* 0x000400185f007388 */ /* 0x0003e20000000c00 */
[----:B------:R-:W-:Y:S05]  /*7480*/  FFMA R31, R45, R79, R0 ;  /* 0x0000004f2d1f7223 */ /* 0x000fea0000000000 */
[----:B------:R1:W-:Y:S01]  /*7490*/  STS.128 [R94+0x400], R28 ;  /* 0x0004001c5e007388 */ /* 0x0003e20000000c00 */
[----:B------:R-:W-:Y:S01]  /*74a0*/  @!PT LDS RZ, [RZ] ;  /* 0x00000000fffff984 */ /* 0x000fe20000000800 */
[----:B------:R-:W-:Y:S01]  /*74b0*/  @!PT LDS RZ, [RZ] ;  /* 0x00000000fffff984 */ /* 0x000fe20000000800 */
[----:B------:R-:W-:Y:S01]  /*74c0*/  @!PT LDS RZ, [RZ] ;  /* 0x00000000fffff984 */ /* 0x000fe20000000800 */
[----:B------:R-:W-:Y:S01]  /*74d0*/  @!PT LDS RZ, [RZ] ;  /* 0x00000000fffff984 */ /* 0x000fe20000000800 */
[----:B------:R3:W-:Y:S06]  /*74e0*/  MEMBAR.ALL.CTA ;  /* 0x0000000000007992 */ /* 0x0007ec0000008000 */
[----:B---3--:R-:W3:Y:S02]  /*74f0*/  FENCE.VIEW.ASYNC.S ;  /* 0x00000000000073c6 */ /* 0x008ee40000000000 */
[----:B---3--:R-:W-:Y:S06]  /*7500*/  BAR.SYNC.DEFER_BLOCKING 0x1, 0x80 ;  /* 0x0042000000007b1d */ /* 0x008fec0000010000 */
[----:B------:R-:W-:Y:S05]  /*7510*/  @P0 BRA `(.L_x_120) ;  /* 0x0000000000280947 */ /* 0x000fea0003800000 */
[----:B------:R-:W-:Y:S01]  /*7520*/  UIADD3 UR4, UPT, UPT, UR43, 0x400, URZ ;  /* 0x000004002b047890 */ /* 0x000fe2000fffe0ff */
[----:B------:R-:W-:Y:S05]  /*7530*/  UMOV UR51, UR36 ;  /* 0x0000002400337c82 */ /* 0x000fea0008000000 */
[----:B------:R-:W-:Y:S01]  /*7540*/  MOV R91, UR4 ;  /* 0x00000004005b7c02 */ /* 0x000fe20008000f00 */
[----:B------:R-:W-:Y:S03]  /*7550*/  UIADD3 UR4, UP0, UPT, UR54, 0x680, URZ ;  /* 0x0000068036047890 */ /* 0x000fe6000ff1e0ff */
[----:B------:R-:W-:Y:S01]  /*7560*/  R2UR UR48, R91 ;  /* 0x000000005b3072ca */ /* 0x000fe200000e0000 */
[----:B------:R-:W-:Y:S11]  /*7570*/  UIADD3.X UR5, UPT, UPT, URZ, UR55, URZ, UP0, !UPT ;  /* 0x00000037ff057290 */ /* 0x000ff600087fe4ff */
[----:B------:R-:W-:Y:S01]  /*7580*/  @!UPT UIADD3 URZ, UPT, UPT, URZ, URZ, URZ ;  /* 0x000000fffffff290 */ /* 0x000fe2000fffe0ff */
[----:B------:R3:W-:Y:S01]  /*7590*/  UTMASTG.3D [UR48], [UR4] ;  /* 0x00000030040073b5 */ /* 0x0007e20008010000 */
[----:B------:R0:W-:Y:S01]  /*75a0*/  UTMACMDFLUSH ;  /* 0x00000000000079b7 */ /* 0x0001e20000000000 */
[----:B---3--:R-:W-:Y:S04]  /*75b0*/  DEPBAR.LE SB0, 0x1 ;  /* 0x000080400000791a */ /* 0x008fe80000000000 */
.L_x_120:
[----:B------:R-:W-:Y:S05]  /*75c0*/  BSYNC.RECONVERGENT B0 ;  /* 0x0000000000007941 */ /* 0x000fea0003800200 */
.L_x_119:
[----:B------:R-:W-:Y:S01]  /*75d0*/  BAR.SYNC.DEFER_BLOCKING 0x1, 0x80 ;  /* 0x0042000000007b1d */ /* 0x000fe20000010000 */
[----:B------:R-:W-:Y:S01]  /*75e0*/  ISETP.NE.AND P1, PT, R106, RZ, PT ;  /* 0x000000ff6a00720c */ /* 0x000fe20003f25270 */
[----:B------:R-:W-:Y:S01]  /*75f0*/  UISETP.NE.AND UP0, UPT, UR53, URZ, UPT ;  /* 0x000000ff3500728c */ /* 0x000fe2000bf05270 */
[----:B------:R-:W-:Y:S11]  /*7600*/  LEA R2, R111, UR43, 0x3 ;  /* 0x0000002b6f027c11 */ /* 0x000ff6000f8e18ff */
[----:B------:R-:W-:Y:S01]  /*7610*/  @P1 SHF.L.U32 R3, RZ, 0x1f, RZ ;  /* 0x0000001fff031819 */ /* 0x000fe200000006ff */
[----:B------:R-:W-:Y:S06]  /*7620*/  BRA.U !UP0, `(.L_x_121) ;  /* 0x0000000108247547 */ /* 0x000fec000b800000 */
[----:B-1----:R-:W-:Y:S01]  /*7630*/  IMAD.U32 R4, RZ, RZ, UR47 ;  /* 0x0000002fff047e24 */ /* 0x002fe2000f8e00ff */
[----:B------:R-:W-:Y:S01]  /*7640*/  MOV R0, UR52 ;  /* 0x0000003400007c02 */ /* 0x000fe20008000f00 */
[----:B------:R-:W-:Y:S03]  /*7650*/  UIADD3 UR4, UPT, UPT, UR47, 0x1, URZ ;  /* 0x000000012f047890 */ /* 0x000fe6000fffe0ff */
[----:B------:R-:W-:Y:S01]  /*7660*/  @P1 LEA R4, R4, UR43, 0x3 ;  /* 0x0000002b04041c11 */ /* 0x000fe2000f8e18ff */
[----:B------:R-:W-:Y:S04]  /*7670*/  UISETP.NE.AND UP0, UPT, UR4, 0x4, UPT ;  /* 0x000000040400788c */ /* 0x000fe8000bf05270 */
[----:B------:R-:W-:Y:S01]  /*7680*/  @P1 VIADD R4, R4, 0x70 ;  /* 0x0000007004041836 */ /* 0x000fe20000000000 */
[----:B------:R-:W-:Y:S04]  /*7690*/  USEL UR47, UR4, URZ, UP0 ;  /* 0x000000ff042f7287 */ /* 0x000fe80008000000 */
[----:B------:R-:W-:Y:S04]  /*76a0*/  @P1 PRMT R0, R0, 0x654, R4 ;  /* 0x0000065400001816 */ /* 0x000fe80000000004 */
[----:B------:R3:W-:Y:S04]  /*76b0*/  @P1 SYNCS.ARRIVE.TRANS64.RED.A1T0 RZ, [R0+URZ], RZ ;  /* 0x000000ff00ff19a7 */ /* 0x0007e800081004ff */
.L_x_121:
[----:B------:R-:W4:Y:S01]  /*76c0*/  @P1 SYNCS.PHASECHK.TRANS64.TRYWAIT P0, [R2+URZ+0x50], R3 ;  /* 0x00005003020015a7 */ /* 0x000f2200080011ff */
[----:B------:R-:W-:Y:S01]  /*76d0*/  BSSY B1, `(.L_x_122) ;  /* 0x000001f000017945 */ /* 0x000fe20003800000 */
[----:B----4-:R-:W-:Y:S03]  /*76e0*/  @P1 SEL R115, RZ, 0x1, !P0 ;  /* 0x00000001ff731807 */ /* 0x010fe60004000000 */
[----:B------:R-:W-:Y:S05]  /*76f0*/  @!P1 BRA `(.L_x_123) ;  /* 0x0000000000709947 */ /* 0x000fea0003800000 */
[----:B------:R-:W-:Y:S01]  /*7700*/  ISETP.NE.AND P1, PT, R116, RZ, PT ;  /* 0x000000ff7400720c */ /* 0x000fe20003f25270 */
[----:B------:R-:W-:Y:S01]  /*7710*/  BSSY B0, `(.L_x_124) ;  /* 0x000000b000007945 */ /* 0x000fe20003800000 */
[----:B------:R-:W-:Y:S11]  /*7720*/  ISETP.NE.AND P0, PT, R115, RZ, PT ;  /* 0x000000ff7300720c */ /* 0x000ff60003f05270 */
[----:B-1----:R-:W-:Y:S05]  /*7730*/  @P1 IMAD R6, R111, 0x4000, R109 ;  /* 0x000040006f061824 */ /* 0x002fea00078e026d */
[----:B------:R-:W-:Y:S04]  /*7740*/  @P1 IADD3 R5, PT, PT, R6, UR43, RZ ;  /* 0x0000002b06051c10 */ /* 0x000fe8000fffe0ff */
[----:B------:R-:W-:Y:S01]  /*7750*/  @P1 IADD3 R4, PT, PT, R113, R5, RZ ;  /* 0x0000000571041210 */ /* 0x000fe20007ffe0ff */
[--C-:B------:R-:W-:Y:S02]  /*7760*/  @P1 IMAD.IADD R3, R112, 0x1, R5.reuse ;  /* 0x0000000170031824 */ /* 0x100fe400078e0205 */
[----:B------:R-:W-:Y:S01]  /*7770*/  @P1 IMAD.IADD R5, R114, 0x1, R5 ;  /* 0x0000000172051824 */ /* 0x000fe200078e0205 */
[----:B------:R-:W-:Y:S06]  /*7780*/  @P0 BRA `(.L_x_125) ;  /* 0x00000000000c0947 */ /* 0x000fec0003800000 */
[----:B---3--:R-:W-:Y:S04]  /*7790*/  SHF.L.U32 R0, RZ, 0x1f, RZ ;  /* 0x0000001fff007819 */ /* 0x008fe800000006ff */
[----:B------:R-:W1:Y:S02]  /*77a0*/  SYNCS.PHASECHK.TRANS64.TRYWAIT P0, [R2+URZ+0x50], R0 ;  /* 0x00005000020075a7 */ /* 0x000e6400080011ff */
[----:B-1----:R-:W-:Y:S05]  /*77b0*/  @!P0 BRA `(.L_x_126) ;  /* 0x0000005400cc8947 */ /* 0x002fea0003800000 */
.L_x_125:
[----:B------:R-:W-:Y:S05]  /*77c0*/  BSYNC B0 ;  /* 0x0000000000007941 */ /* 0x000fea0003800000 */
.L_x_124:
[----:B------:R-:W-:Y:S01]  /*77d0*/  ISETP.NE.AND P0, PT, R116, RZ, PT ;  /* 0x000000ff7400720c */ /* 0x000fe20003f05270 */
[----:B------:R-:W-:Y:S11]  /*77e0*/  VIADD R111, R111, 0x1 ;  /* 0x000000016f6f7836 */ /* 0x000ff60000000000 */
[----:B------:R-:W-:Y:S01]  /*77f0*/  @!UPT UIADD3 URZ, UPT, UPT, URZ, URZ, URZ ;  /* 0x000000fffffff290 */ /* 0x000fe2000fffe0ff */
[----:B------:R4:W2:Y:S01]  /*7800*/  @P0 LDS.128 R52, [R5+0x400] ;  /* 0x0004000005340984 */ /* 0x0008a20000000c00 */
[--C-:B-1-3--:R-:W-:Y:S01]  /*7810*/  @P0 IMAD.IADD R0, R113, 0x1, R3.reuse ;  /* 0x0000000171000824 */ /* 0x10afe200078e0203 */
[C---:B------:R-:W-:Y:S02]  /*7820*/  @P0 IADD3 R2, PT, PT, R114.reuse, R4, RZ ;  /* 0x0000000472020210 */ /* 0x040fe40007ffe0ff */
[----:B------:R1:W3:Y:S04]  /*7830*/  @P0 LDS.128 R56, [R4+0x400] ;  /* 0x0004000004380984 */ /* 0x0002e80000000c00 */
[----:B------:R2:W2:Y:S04]  /*7840*/  @P0 LDS.128 R48, [R6+UR43+0x400] ;  /* 0x0004002b06300984 */ /* 0x0004a80008000c00 */
[----:B------:R2:W2:Y:S04]  /*7850*/  @P0 LDS.128 R60, [R2+0x400] ;  /* 0x00040000023c0984 */ /* 0x0004a80000000c00 */
[----:B------:R2:W2:Y:S04]  /*7860*/  @P0 LDS.128 R64, [R3+0x400] ;  /* 0x0004000003400984 */ /* 0x0004a80000000c00 */
[----:B------:R2:W2:Y:S01]  /*7870*/  @P0 LDS.128 R72, [R0+0x400] ;  /* 0x0004000000480984 */ /* 0x0004a20000000c00 */
[C---:B----4-:R-:W-:Y:S01]  /*7880*/  @P0 IMAD.IADD R5, R114.reuse, 0x1, R3 ;  /* 0x0000000172050824 */ /* 0x050fe200078e0203 */
[----:B-1----:R-:W-:Y:S04]  /*7890*/  @P0 IADD3 R4, PT, PT, R114, R0, RZ ;  /* 0x0000000072040210 */ /* 0x002fe80007ffe0ff */
[----:B------:R4:W1:Y:S04]  /*78a0*/  @P0 LDS.128 R68, [R5+0x400] ;  /* 0x0004000005440984 */ /* 0x0008680000000c00 */
[----:B------:R4:W1:Y:S02]  /*78b0*/  @P0 LDS.128 R76, [R4+0x400] ;  /* 0x00040000044c0984 */ /* 0x0008640000000c00 */
.L_x_123:
[----:B------:R-:W-:Y:S05]  /*78c0*/  BSYNC B1 ;  /* 0x0000000000017941 */ /* 0x000fea0003800000 */
.L_x_122:
[----:B--23--:R-:W-:Y:S05]  /*78d0*/  VIADD R0, R39, 0x20 ;  /* 0x0000002027007836 */ /* 0x00cfea0000000000 */
[----:B------:R-:W-:Y:S04]  /*78e0*/  SHF.R.U32.HI R0, RZ, 0x15, R0 ;  /* 0x00000015ff007819 */ /* 0x000fe80000011600 */
[----:B------:R-:W-:Y:S11]  /*78f0*/  LOP3.LUT P0, RZ, R0, 0x3, R88, 0x48, !PT ;  /* 0x0000000300ff7812 */ /* 0x000ff60007804858 */
[----:B------:R-:W-:Y:S02]  /*7900*/  @!UPT UIADD3 URZ, UPT, UPT, URZ, URZ, URZ ;  /* 0x000000fffffff290 */ /* 0x000fe4000fffe0ff */
[----:B------:R-:W-:Y:S05]  /*7910*/  @!P0 BRA `(.L_x_127) ;  /* 0x0000000000408947 */ /* 0x000fea0003800000 */
[----:B------:R-:W4:Y:S01]  /*7920*/  LDCU.64 UR8, c[0x4][0x70] ;  /* 0x01000e00ff0877ac */ /* 0x000f220008000a00 */
[----:B------:R-:W-:Y:S01]  /*7930*/  MOV R3, 0x0 ;  /* 0x0000000000037802 */ /* 0x000fe20000000f00 */
[----:B-1----:R-:W-:Y:S02]  /*7940*/  HFMA2 R12, -RZ, RZ, 0, 5.9604644775390625e-08 ;  /* 0x00000001ff0c7431 */ /* 0x002fe400000001ff */
[----:B------:R-:W-:Y:S02]  /*7950*/  IMAD.MOV.U32 R8, RZ, RZ, 0x192 ;  /* 0x00000192ff087424 */ /* 0x000fe400078e00ff */
[----:B------:R-:W-:Y:S01]  /*7960*/  IMAD.MOV.U32 R13, RZ, RZ, RZ ;  /* 0x000000ffff0d7224 */ /* 0x000fe200078e00ff */
[----:B------:R-:W1:Y:S01]  /*7970*/  LDCU.64 UR6, c[0x4][0x78] ;  /* 0x01000f00ff0677ac */ /* 0x000e620008000a00 */
[----:B------:R-:W2:Y:S01]  /*7980*/  LDC.64 R2, c[0x4][R3] ;  /* 0x0100000003027b82 */ /* 0x000ea20000000a00 */
[----:B------:R-:W3:Y:S01]  /*7990*/  LDCU.64 UR4, c[0x4][0x10] ;  /* 0x01000200ff0477ac */ /* 0x000ee20008000a00 */
[----:B----4-:R-:W-:Y:S01]  /*79a0*/  MOV R5, UR9 ;  /* 0x0000000900057c02 */ /* 0x010fe20008000f00 */
[----:B------:R-:W-:Y:S01]  /*79b0*/  IMAD.U32 R4, RZ, RZ, UR8 ;  /* 0x00000008ff047e24 */ /* 0x000fe2000f8e00ff */
[----:B-1----:R-:W-:Y:S01]  /*79c0*/  MOV R7, UR7 ;  /* 0x0000000700077c02 */ /* 0x002fe20008000f00 */
[----:B------:R-:W-:Y:S01]  /*79d0*/  IMAD.U32 R6, RZ, RZ, UR6 ;  /* 0x00000006ff067e24 */ /* 0x000fe2000f8e00ff */
[----:B---3--:R-:W-:Y:S01]  /*79e0*/  MOV R11, UR5 ;  /* 0x00000005000b7c02 */ /* 0x008fe20008000f00 */
[----:B------:R-:W-:Y:S02]  /*79f0*/  IMAD.U32 R10, RZ, RZ, UR4 ;  /* 0x00000004ff0a7e24 */ /* 0x000fe4000f8e00ff */
[----:B------:R-:W-:Y:S07]  /*7a00*/  LEPC R20, `(.L_x_127) ;  /* 0x000000001014794e */ /* 0x000fee0000000000 */
[----:B--2---:R-:W-:Y:S05]  /*7a10*/  CALL.ABS.NOINC R2 ;  /* 0x0000000002007343 */ /* 0x004fea0003c00000 */
.L_x_127:
[----:B------:R-:W-:Y:S05]  /*7a20*/  WARPSYNC.ALL ;  /* 0x0000000000007948 */ /* 0x000fea0003800000 */
[----:B------:R-:W-:Y:S01]  /*7a30*/  R2UR UR4, R39 ;  /* 0x00000000270472ca */ /* 0x000fe200000e0000 */
[----:B------:R-:W-:Y:S01]  /*7a40*/  BSSY.RECONVERGENT B0, `(.L_x_128) ;  /* 0x0000064000007945 */ /* 0x000fe20003800200 */
[----:B------:R-:W-:Y:S02]  /*7a50*/  ISETP.NE.AND P6, PT, R106, RZ, PT ;  /* 0x000000ff6a00720c */ /* 0x000fe40003fc5270 */
[----:B------:R-:W-:Y:S02]  /*7a60*/  MOV R0, UR47 ;  /* 0x0000002f00007c02 */ /* 0x000fe40008000f00 */
[----:B------:R-:W-:Y:S02]  /*7a70*/  MOV R117, UR52 ;  /* 0x0000003400757c02 */ /* 0x000fe40008000f00 */
[----:B------:R-:W-:Y:S05]  /*7a80*/  ISETP.NE.AND P0, PT, R103, RZ, PT ;  /* 0x000000ff6700720c */ /* 0x000fea0003f05270 */
[----:B-1--4-:R-:W1:Y:S02]  /*7a90*/  LDTM.x32 R4, tmem[UR4+0x20] ;  /* 0x00002004000479ee */ /* 0x012e6400082c0000 */
[----:B------:R-:W-:Y:S04]  /*7aa0*/  @P6 LEA R0, R0, UR43, 0x3 ;  /* 0x0000002b00006c11 */ /* 0x000fe8000f8e18ff */
[----:B------:R-:W-:Y:S04]  /*7ab0*/  @P6 IADD3 R0, PT, PT, R0, 0x70, RZ ;  /* 0x0000007000006810 */ /* 0x000fe80007ffe0ff */
[----:B------:R-:W-:Y:S01]  /*7ac0*/  @P6 PRMT R117, R117, 0x654, R0 ;  /* 0x0000065475756816 */ /* 0x000fe20000000000 */
[C---:B-1----:R-:W-:Y:S01]  /*7ad0*/  FMUL R0, R38.reuse, R4 ;  /* 0x0000000426007220 */ /* 0x042fe20000400000 */
        /* <DEDUP_REMOVED lines=69> */
[----:B------:R-:W-:Y:S01]  /*7f30*/  FFMA R31, R45, R79, R0 ;  /* 0x0000004f2d1f7223 */ /* 0x000fe20000000000 */
[----:B------:R-:W-:Y:S02]  /*7f40*/  LEA R0, R111, UR43, 0x3 ;  /* 0x0000002b6f007c11 */ /* 0x000fe4000f8e18ff */
[----:B------:R-:W-:Y:S02]  /*7f50*/  @P6 SHF.L.U32 R2, RZ, 0x1f, RZ ;  /* 0x0000001fff026819 */ /* 0x000fe400000006ff */
[----:B------:R1:W-:Y:S01]  /*7f60*/  STS.128 [R94+0x4400], R28 ;  /* 0x0044001c5e007388 */ /* 0x0003e20000000c00 */
[----:B------:R-:W-:Y:S01]  /*7f70*/  @!PT LDS RZ, [RZ] ;  /* 0x00000000fffff984 */ /* 0x000fe20000000800 */
[----:B------:R-:W-:Y:S01]  /*7f80*/  @!PT LDS RZ, [RZ] ;  /* 0x00000000fffff984 */ /* 0x000fe20000000800 */
[----:B------:R-:W-:Y:S01]  /*7f90*/  @!PT LDS RZ, [RZ] ;  /* 0x00000000fffff984 */ /* 0x000fe20000000800 */
[----:B------:R-:W-:Y:S01]  /*7fa0*/  @!PT LDS RZ, [RZ] ;  /* 0x00000000fffff984 */ /* 0x000fe20000000800 */
[----:B------:R2:W-:Y:S06]  /*7fb0*/  MEMBAR.ALL.CTA ;  /* 0x0000000000007992 */ /* 0x0005ec0000008000 */
[----:B--2---:R-:W2:Y:S02]  /*7fc0*/  FENCE.VIEW.ASYNC.S ;  /* 0x00000000000073c6 */ /* 0x004ea40000000000 */
[----:B--2---:R-:W-:Y:S06]  /*7fd0*/  BAR.SYNC.DEFER_BLOCKING 0x1, 0x80 ;  /* 0x0042000000007b1d */ /* 0x004fec0000010000 */
[----:B------:R-:W-:Y:S05]  /*7fe0*/  @P0 BRA `(.L_x_129) ;  /* 0x0000000000240947 */ /* 0x000fea0003800000 */
[----:B------:R-:W-:Y:S02]  /*7ff0*/  UIADD3 UR4, UP0, UPT, UR54, 0x680, URZ ;  /* 0x0000068036047890 */ /* 0x000fe4000ff1e0ff */
[----:B------:R-:W-:Y:S02]  /*8000*/  UIADD3 UR9, UPT, UPT, UR49, 0x20, URZ ;  /* 0x0000002031097890 */ /* 0x000fe4000fffe0ff */
[----:B------:R-:W-:Y:S02]  /*8010*/  UIADD3 UR8, UPT, UPT, UR43, 0x4400, URZ ;  /* 0x000044002b087890 */ /* 0x000fe4000fffe0ff */
[----:B------:R-:W-:Y:S01]  /*8020*/  UIADD3.X UR5, UPT, UPT, URZ, UR55, URZ, UP0, !UPT ;  /* 0x00000037ff057290 */ /* 0x000fe200087fe4ff */
[----:B------:R-:W-:Y:S01]  /*8030*/  UMOV UR10, UR50 ;  /* 0x00000032000a7c82 */ /* 0x000fe20008000000 */
[----:B------:R-:W-:Y:S07]  /*8040*/  UMOV UR11, UR36 ;  /* 0x00000024000b7c82 */ /* 0x000fee0008000000 */
[----:B------:R2:W-:Y:S01]  /*8050*/  UTMASTG.3D [UR8], [UR4] ;  /* 0x00000008040073b5 */ /* 0x0005e20008010000 */
[----:B------:R0:W-:Y:S01]  /*8060*/  UTMACMDFLUSH ;  /* 0x00000000000079b7 */ /* 0x0001e20000000000 */
[----:B--2---:R-:W-:Y:S04]  /*8070*/  DEPBAR.LE SB0, 0x1 ;  /* 0x000080400000791a */ /* 0x004fe80000000000 */
.L_x_129:
[----:B------:R-:W-:Y:S05]  /*8080*/  BSYNC.RECONVERGENT B0 ;  /* 0x0000000000007941 */ /* 0x000fea0003800200 */
.L_x_128:
[----:B------:R-:W-:Y:S01]  /*8090*/  BAR.SYNC.DEFER_BLOCKING 0x1, 0x80 ;  /* 0x0042000000007b1d */ /* 0x000fe20000010000 */
[----:B------:R-:W-:Y:S04]  /*80a0*/  UIADD3 UR4, UPT, UPT, UR47, 0x1, URZ ;  /* 0x000000012f047890 */ /* 0x000fe8000fffe0ff */
[----:B------:R-:W-:Y:S04]  /*80b0*/  UISETP.NE.AND UP0, UPT, UR4, 0x4, UPT ;  /* 0x000000040400788c */ /* 0x000fe8000bf05270 */
[----:B------:R-:W-:Y:S01]  /*80c0*/  USEL UR46, UR4, URZ, UP0 ;  /* 0x000000ff042e7287 */ /* 0x000fe20008000000 */
[----:B------:R2:W-:Y:S01]  /*80d0*/  @P6 SYNCS.ARRIVE.TRANS64.RED.A1T0 RZ, [R117+URZ], RZ ;  /* 0x000000ff75ff69a7 */ /* 0x0005e200081004ff */
[----:B------:R-:W-:Y:S01]  /*80e0*/  BSSY B1, `(.L_x_130) ;  /* 0x0000020000017945 */ /* 0x000fe20003800000 */
[----:B------:R-:W3:Y:S02]  /*80f0*/  @P6 SYNCS.PHASECHK.TRANS64.TRYWAIT P0, [R0+URZ+0x50], R2 ;  /* 0x00005002000065a7 */ /* 0x000ee400080011ff */
[----:B---3--:R-:W-:Y:S01]  /*8100*/  @P6 SEL R115, RZ, 0x1, !P0 ;  /* 0x00000001ff736807 */ /* 0x008fe20004000000 */
[----:B--2---:R-:W-:Y:S06]  /*8110*/  @!P6 BRA `(.L_x_131) ;  /* 0x000000000070e947 */ /* 0x004fec0003800000 */
        /* <DEDUP_REMOVED lines=9> */
[----:B------:R-:W-:Y:S04]  /*81b0*/  SHF.L.U32 R6, RZ, 0x1f, RZ ;  /* 0x0000001fff067819 */ /* 0x000fe800000006ff */
[----:B------:R-:W1:Y:S02]  /*81c0*/  SYNCS.PHASECHK.TRANS64.TRYWAIT P0, [R0+URZ+0x50], R6 ;  /* 0x00005006000075a7 */ /* 0x000e6400080011ff */
[----:B-1----:R-:W-:Y:S05]  /*81d0*/  @!P0 BRA `(.L_x_134) ;  /* 0x0000004c00588947 */ /* 0x002fea0003800000 */
.L_x_133:
[----:B------:R-:W-:Y:S05]  /*81e0*/  BSYNC B0 ;  /* 0x0000000000007941 */ /* 0x000fea0003800000 */
.L_x_132:
[----:B------:R-:W-:Y:S01]  /*81f0*/  ISETP.NE.AND P0, PT, R116, RZ, PT ;  /* 0x000000ff7400720c */ /* 0x000fe20003f05270 */
[----:B------:R-:W-:Y:S11]  /*8200*/  VIADD R111, R111, 0x1 ;  /* 0x000000016f6f7836 */ /* 0x000ff60000000000 */
[----:B------:R-:W-:Y:S01]  /*8210*/  @!UPT UIADD3 URZ, UPT, UPT, URZ, URZ, URZ ;  /* 0x000000fffffff290 */ /* 0x000fe2000fffe0ff */
[----:B------:R2:W3:Y:S01]  /*8220*/  @P0 LDS.128 R48, [R5+UR43+0x400] ;  /* 0x0004002b05300984 */ /* 0x0004e20008000c00 */
[--C-:B-1----:R-:W-:Y:S03]  /*8230*/  @P0 IMAD.IADD R0, R113, 0x1, R2.reuse ;  /* 0x0000000171000824 */ /* 0x102fe600078e0202 */
[----:B------:R1:W4:Y:S04]  /*8240*/  @P0 LDS.128 R52, [R4+0x400] ;  /* 0x0004000004340984 */ /* 0x0003280000000c00 */
[----:B------:R5:W3:Y:S04]  /*8250*/  @P0 LDS.128 R56, [R3+0x400] ;  /* 0x0004000003380984 */ /* 0x000ae80000000c00 */
[----:B------:R3:W3:Y:S04]  /*8260*/  @P0 LDS.128 R64, [R2+0x400] ;  /* 0x0004000002400984 */ /* 0x0006e80000000c00 */
[----:B------:R3:W3:Y:S01]  /*8270*/  @P0 LDS.128 R72, [R0+0x400] ;  /* 0x0004000000480984 */ /* 0x0006e20000000c00 */
[C---:B--2---:R-:W-:Y:S01]  /*8280*/  @P0 IADD3 R5, PT, PT, R114.reuse, R3, RZ ;  /* 0x0000000372050210 */ /* 0x044fe20007ffe0ff */
[C---:B-1----:R-:W-:Y:S04]  /*8290*/  @P0 IMAD.IADD R4, R114.reuse, 0x1, R2 ;  /* 0x0000000172040824 */ /* 0x042fe800078e0202 */
[----:B------:R2:W1:Y:S01]  /*82a0*/  @P0 LDS.128 R60, [R5+0x400] ;  /* 0x00040000053c0984 */ /* 0x0004620000000c00 */
[----:B-----5:R-:W-:Y:S03]  /*82b0*/  @P0 IADD3 R3, PT, PT, R114, R0, RZ ;  /* 0x0000000072030210 */ /* 0x020fe60007ffe0ff */
[----:B------:R2:W1:Y:S04]  /*82c0*/  @P0 LDS.128 R68, [R4+0x400] ;  /* 0x0004000004440984 */ /* 0x0004680000000c00 */
[----:B------:R2:W1:Y:S02]  /*82d0*/  @P0 LDS.128 R76, [R3+0x400] ;  /* 0x00040000034c0984 */ /* 0x0004640000000c00 */
.L_x_131:
[----:B------:R-:W-:Y:S05]  /*82e0*/  BSYNC B1 ;  /* 0x0000000000017941 */ /* 0x000fea0003800000 */
.L_x_130:
[----:B---3--:R-:W-:Y:S05]  /*82f0*/  VIADD R0, R39, 0x40 ;  /* 0x0000004027007836 */ /* 0x008fea0000000000 */
[----:B------:R-:W-:Y:S04]  /*8300*/  SHF.R.U32.HI R0, RZ, 0x15, R0 ;  /* 0x00000015ff007819 */ /* 0x000fe80000011600 */
[----:B------:R-:W-:Y:S11]  /*8310*/  LOP3.LUT P0, RZ, R0, 0x3, R88, 0x48, !PT ;  /* 0x0000000300ff7812 */ /* 0x000ff60007804858 */
[----:B------:R-:W-:Y:S02]  /*8320*/  @!UPT UIADD3 URZ, UPT, UPT, URZ, URZ, URZ ;  /* 0x000000fffffff290 */ /* 0x000fe4000fffe0ff */
[----:B------:R-:W-:Y:S05]  /*8330*/  @!P0 BRA `(.L_x_135) ;  /* 0x0000000000408947 */ /* 0x000fea0003800000 */
[----:B------:R-:W3:Y:S01]  /*8340*/  LDCU.64 UR8, c[0x4][0x70] ;  /* 0x01000e00ff0877ac */ /* 0x000ee20008000a00 */
[----:B--2---:R-:W-:Y:S01]  /*8350*/  MOV R3, 0x0 ;  /* 0x0000000000037802 */ /* 0x004fe20000000f00 */
[----:B-1----:R-:W-:Y:S02]  /*8360*/  HFMA2 R12, -RZ, RZ, 0, 5.9604644775390625e-08 ;  /* 0x00000001ff0c7431 */ /* 0x002fe400000001ff */
[----:B------:R-:W-:Y:S02]  /*8370*/  IMAD.MOV.U32 R8, RZ, RZ, 0x192 ;  /* 0x00000192ff087424 */ /* 0x000fe400078e00ff */
[----:B------:R-:W-:Y:S01]  /*8380*/  IMAD.MOV.U32 R13, RZ, RZ, RZ ;  /* 0x000000ffff0d7224 */ /* 0x000fe200078e00ff */
[----:B------:R-:W1:Y:S01]  /*8390*/  LDCU.64 UR6, c[0x4][0x78] ;  /* 0x01000f00ff0677ac */ /* 0x000e620008000a00 */
[----:B------:R-:W2:Y:S01]  /*83a0*/  LDC.64 R2, c[0x4][R3] ;  /* 0x0100000003027b82 */ /* 0x000ea20000000a00 */
[----:B------:R-:W5:Y:S01]  /*83b0*/  LDCU.64 UR4, c[0x4][0x10] ;  /* 0x01000200ff0477ac */ /* 0x000f620008000a00 */
[----:B---3--:R-:W-:Y:S01]  /*83c0*/  MOV R5, UR9 ;  /* 0x0000000900057c02 */ /* 0x008fe20008000f00 */
[----:B------:R-:W-:Y:S01]  /*83d0*/  IMAD.U32 R4, RZ, RZ, UR8 ;  /* 0x00000008ff047e24 */ /* 0x000fe2000f8e00ff */
[----:B-1----:R-:W-:Y:S01]  /*83e0*/  MOV R7, UR7 ;  /* 0x0000000700077c02 */ /* 0x002fe20008000f00 */
[----:B------:R-:W-:Y:S01]  /*83f0*/  IMAD.U32 R6, RZ, RZ, UR6 ;  /* 0x00000006ff067e24 */ /* 0x000fe2000f8e00ff */
[----:B-----5:R-:W-:Y:S01]  /*8400*/  MOV R11, UR5 ;  /* 0x00000005000b7c02 */ /* 0x020fe20008000f00 */
[----:B------:R-:W-:Y:S02]  /*8410*/  IMAD.U32 R10, RZ, RZ, UR4 ;  /* 0x00000004ff0a7e24 */ /* 0x000fe4000f8e00ff */
[----:B------:R-:W-:Y:S07]  /*8420*/  LEPC R20, `(.L_x_135) ;  /* 0x000000001014794e */ /* 0x000fee0000000000 */
[----:B--2-4-:R-:W-:Y:S05]  /*8430*/  CALL.ABS.NOINC R2 ;  /* 0x0000000002007343 */ /* 0x014fea0003c00000 */
.L_x_135:
[----:B------:R-:W-:Y:S05]  /*8440*/  WARPSYNC.ALL ;  /* 0x0000000000007948 */ /* 0x000fea0003800000 */
[----:B------:R-:W-:Y:S01]  /*8450*/  R2UR UR4, R39 ;  /* 0x00000000270472ca */ /* 0x000fe200000e0000 */
[----:B------:R-:W-:Y:S01]  /*8460*/  BSSY.RECONVERGENT B0, `(.L_x_136) ;  /* 0x0000064000007945 */ /* 0x000fe20003800200 */
[----:B------:R-:W-:Y:S02]  /*8470*/  ISETP.NE.AND P6, PT, R106, RZ, PT ;  /* 0x000000ff6a00720c */ /* 0x000fe40003fc5270 */
[----:B------:R-:W-:Y:S02]  /*8480*/  MOV R0, UR46 ;  /* 0x0000002e00007c02 */ /* 0x000fe40008000f00 */
[----:B------:R-:W-:Y:S02]  /*8490*/  MOV R117, UR52 ;  /* 0x0000003400757c02 */ /* 0x000fe40008000f00 */
[----:B------:R-:W-:Y:S05]  /*84a0*/  ISETP.NE.AND P0, PT, R103, RZ, PT ;  /* 0x000000ff6700720c */ /* 0x000fea0003f05270 */
[----:B-12---:R-:W1:Y:S02]  /*84b0*/  LDTM.x32 R4, tmem[UR4+0x40] ;  /* 0x00004004000479ee */ /* 0x006e6400082c0000 */
        /* <DEDUP_REMOVED lines=16> */
[C---:B----4-:R-:W-:Y:S01]  /*85c0*/  FFMA R4, R45.reuse, R52, R4 ;  /* 0x000000342d047223 */ /* 0x050fe20000000004 */
        /* <DEDUP_REMOVED lines=77> */
.L_x_137:
[----:B------:R-:W-:Y:S05]  /*8aa0*/  BSYNC.RECONVERGENT B0 ;  /* 0x0000000000007941 */ /* 0x000fea0003800200 */
.L_x_136:
[----:B------:R-:W-:Y:S01]  /*8ab0*/  BAR.SYNC.DEFER_BLOCKING 0x1, 0x80 ;  /* 0x0042000000007b1d */ /* 0x000fe20000010000 */
[----:B------:R-:W-:Y:S04]  /*8ac0*/  UIADD3 UR4, UPT, UPT, UR46, 0x1, URZ ;  /* 0x000000012e047890 */ /* 0x000fe8000fffe0ff */
[----:B------:R-:W-:Y:S04]  /*8ad0*/  UISETP.NE.AND UP0, UPT, UR4, 0x4, UPT ;  /* 0x000000040400788c */ /* 0x000fe8000bf05270 */
[----:B------:R-:W-:Y:S01]  /*8ae0*/  USEL UR44, UR4, URZ, UP0 ;  /* 0x000000ff042c7287 */ /* 0x000fe20008000000 */
[----:B------:R2:W-:Y:S01]  /*8af0*/  @P6 SYNCS.ARRIVE.TRANS64.RED.A1T0 RZ, [R117+URZ], RZ ;  /* 0x000000ff75ff69a7 */ /* 0x0005e200081004ff */
[----:B------:R-:W-:Y:S01]  /*8b00*/  BSSY B1, `(.L_x_138) ;  /* 0x0000023000017945 */ /* 0x000fe20003800000 */
[----:B------:R-:W3:Y:S01]  /*8b10*/  @P6 SYNCS.PHASECHK.TRANS64.TRYWAIT P0, [R0+URZ+0x50], R2 ;  /* 0x00005002000065a7 */ /* 0x000ee200080011ff */
[----:B--2---:R-:W-:Y:S01]  /*8b20*/  HFMA2 R117, -RZ, RZ, 0, 0 ;  /* 0x00000000ff757431 */ /* 0x004fe200000001ff */
[----:B---3--:R-:W-:Y:S01]  /*8b30*/  @P6 SEL R115, RZ, 0x1, !P0 ;  /* 0x00000001ff736807 */ /* 0x008fe20004000000 */
[----:B------:R-:W-:Y:S06]  /*8b40*/  @!P6 BRA `(.L_x_139) ;  /* 0x000000000078e947 */ /* 0x000fec0003800000 */
        /* <DEDUP_REMOVED lines=12> */
.L_x_141:
[----:B------:R-:W-:Y:S05]  /*8c10*/  BSYNC B0 ;  /* 0x0000000000007941 */ /* 0x000fea0003800000 */
.L_x_140:
[----:B------:R-:W-:Y:S02]  /*8c20*/  ISETP.NE.AND P0, PT, R116, RZ, PT ;  /* 0x000000ff7400720c */ /* 0x000fe40003f05270 */
[----:B------:R-:W-:Y:S11]  /*8c30*/  IADD3 R111, PT, PT, R111, 0x1, RZ ;  /* 0x000000016f6f7810 */ /* 0x000ff60007ffe0ff */
[----:B------:R2:W3:Y:S01]  /*8c40*/  @P0 LDS.128 R48, [R5+UR43+0x400] ;  /* 0x0004002b05300984 */ /* 0x0004e20008000c00 */
[----:B-1----:R-:W-:Y:S03]  /*8c50*/  @P0 IMAD.IADD R0, R113, 0x1, R2 ;  /* 0x0000000171000824 */ /* 0x002fe600078e0202 */
[----:B------:R1:W4:Y:S04]  /*8c60*/  @P0 LDS.128 R52, [R4+0x400] ;  /* 0x0004000004340984 */ /* 0x0003280000000c00 */
[----:B------:R5:W3:Y:S04]  /*8c70*/  @P0 LDS.128 R56, [R3+0x400] ;  /* 0x0004000003380984 */ /* 0x000ae80000000c00 */
[----:B------:R3:W3:Y:S04]  /*8c80*/  @P0 LDS.128 R64, [R2+0x400] ;  /* 0x0004000002400984 */ /* 0x0006e80000000c00 */
[----:B------:R3:W3:Y:S01]  /*8c90*/  @P0 LDS.128 R72, [R0+0x400] ;  /* 0x0004000000480984 */ /* 0x0006e20000000c00 */
[C---:B--2---:R-:W-:Y:S01]  /*8ca0*/  @P0 IMAD.IADD R5, R114.reuse, 0x1, R3 ;  /* 0x0000000172050824 */ /* 0x044fe200078e0203 */
[C---:B-1----:R-:W-:Y:S04]  /*8cb0*/  @P0 IADD3 R4, PT, PT, R114.reuse, R2, RZ ;  /* 0x0000000272040210 */ /* 0x042fe80007ffe0ff */
[----:B------:R2:W1:Y:S01]  /*8cc0*/  @P0 LDS.128 R60, [R5+0x400] ;  /* 0x00040000053c0984 */ /* 0x0004620000000c00 */
[----:B-----5:R-:W-:Y:S03]  /*8cd0*/  @P0 IMAD.IADD R3, R114, 0x1, R0 ;  /* 0x0000000172030824 */ /* 0x020fe600078e0200 */
[----:B------:R2:W1:Y:S04]  /*8ce0*/  @P0 LDS.128 R68, [R4+0x400] ;  /* 0x0004000004440984 */ /* 0x0004680000000c00 */
[----:B------:R2:W1:Y:S01]  /*8cf0*/  @P0 LDS.128 R76, [R3+0x400] ;  /* 0x00040000034c0984 */ /* 0x0004620000000c00 */
[C---:B------:R-:W-:Y:S04]  /*8d00*/  ISETP.NE.AND P0, PT, R111.reuse, 0x4, PT ;  /* 0x000000046f00780c */ /* 0x040fe80003f05270 */
[----:B------:R-:W-:Y:S02]  /*8d10*/  SEL R111, R111, RZ, P0 ;  /* 0x000000ff6f6f7207 */ /* 0x000fe40000000000 */
[----:B----4-:R-:W-:Y:S02]  /*8d20*/  SEL R117, RZ, 0x1, P0 ;  /* 0x00000001ff757807 */ /* 0x010fe40000000000 */
.L_x_139:
[----:B------:R-:W-:Y:S05]  /*8d30*/  BSYNC B1 ;  /* 0x0000000000017941 */ /* 0x000fea0003800000 */
.L_x_138:
        /* <DEDUP_REMOVED lines=12> */
[----:B------:R-:W4:Y:S01]  /*8e00*/  LDCU.64 UR4, c[0x4][0x10] ;  /* 0x01000200ff0477ac */ /* 0x000f220008000a00 */
[----:B---3--:R-:W-:Y:S01]  /*8e10*/  MOV R5, UR9 ;  /* 0x0000000900057c02 */ /* 0x008fe20008000f00 */
[----:B------:R-:W-:Y:S01]  /*8e20*/  IMAD.U32 R4, RZ, RZ, UR8 ;  /* 0x00000008ff047e24 */ /* 0x000fe2000f8e00ff */
[----:B-1----:R-:W-:Y:S01]  /*8e30*/  MOV R7, UR7 ;  /* 0x0000000700077c02 */ /* 0x002fe20008000f00 */
[----:B------:R-:W-:Y:S01]  /*8e40*/  IMAD.U32 R6, RZ, RZ, UR6 ;  /* 0x00000006ff067e24 */ /* 0x000fe2000f8e00ff */
[----:B----4-:R-:W-:Y:S01]  /*8e50*/  MOV R11, UR5 ;  /* 0x00000005000b7c02 */ /* 0x010fe20008000f00 */
[----:B------:R-:W-:Y:S02]  /*8e60*/  IMAD.U32 R10, RZ, RZ, UR4 ;  /* 0x00000004ff0a7e24 */ /* 0x000fe4000f8e00ff */
[----:B------:R-:W-:Y:S07]  /*8e70*/  LEPC R20, `(.L_x_143) ;  /* 0x000000001014794e */ /* 0x000fee0000000000 */
[----:B--2---:R-:W-:Y:S05]  /*8e80*/  CALL.ABS.NOINC R2 ;  /* 0x0000000002007343 */ /* 0x004fea0003c00000 */
.L_x_143:
        /* <DEDUP_REMOVED lines=83> */
[----:B------:R-:W-:Y:S02]  /*93c0*/  @P6 SHF.L.U32 R2, R117, 0x1f, RZ ;  /* 0x0000001f75026819 */ /* 0x000fe400000006ff */
        /* <DEDUP_REMOVED lines=18> */
.L_x_145:
[----:B------:R-:W-:Y:S05]  /*94f0*/  BSYNC.RECONVERGENT B0 ;  /* 0x0000000000007941 */ /* 0x000fea0003800200 */
.L_x_144:
        /* <DEDUP_REMOVED lines=18> */
[----:B------:R-:W-:Y:S04]  /*9620*/  SHF.L.U32 R6, R117, 0x1f, RZ ;  /* 0x0000001f75067819 */ /* 0x000fe800000006ff */
[----:B------:R-:W1:Y:S02]  /*9630*/  SYNCS.PHASECHK.TRANS64.TRYWAIT P0, [R0+URZ+0x50], R6 ;  /* 0x00005006000075a7 */ /* 0x000e6400080011ff */
[----:B-1----:R-:W-:Y:S05]  /*9640*/  @!P0 BRA `(.L_x_150) ;  /* 0x0000003800648947 */ /* 0x002fea0003800000 */
.L_x_149:
[----:B------:R-:W-:Y:S05]  /*9650*/  BSYNC B0 ;  /* 0x0000000000007941 */ /* 0x000fea0003800000 */
.L_x_148:
[----:B------:R-:W-:Y:S01]  /*9660*/  ISETP.NE.AND P0, PT, R116, RZ, PT ;  /* 0x000000ff7400720c */ /* 0x000fe20003f05270 */
[----:B------:R-:W-:Y:S11]  /*9670*/  VIADD R111, R111, 0x1 ;  /* 0x000000016f6f7836 */ /* 0x000ff60000000000 */
[----:B------:R-:W-:Y:S01]  /*9680*/  @!UPT UIADD3 URZ, UPT, UPT, URZ, URZ, URZ ;  /* 0x000000fffffff290 */ /* 0x000fe2000fffe0ff */
[----:B------:R2:W3:Y:S01]  /*9690*/  @P0 LDS.128 R48, [R5+UR43+0x400] ;  /* 0x0004002b05300984 */ /* 0x0004e20008000c00 */
[--C-:B-1----:R-:W-:Y:S03]  /*96a0*/  @P0 IMAD.IADD R0, R113, 0x1, R2.reuse ;  /* 0x0000000171000824 */ /* 0x102fe600078e0202 */
[----:B------:R1:W4:Y:S04]  /*96b0*/  @P0 LDS.128 R52, [R4+0x400] ;  /* 0x0004000004340984 */ /* 0x0003280000000c00 */
[----:B------:R5:W3:Y:S04]  /*96c0*/  @P0 LDS.128 R56, [R3+0x400] ;  /* 0x0004000003380984 */ /* 0x000ae80000000c00 */
[----:B------:R-:W3:Y:S04]  /*96d0*/  @P0 LDS.128 R64, [R2+0x400] ;  /* 0x0004000002400984 */ /* 0x000ee80000000c00 */
[----:B------:R4:W3:Y:S01]  /*96e0*/  @P0 LDS.128 R72, [R0+0x400] ;  /* 0x0004000000480984 */ /* 0x0008e20000000c00 */
[C---:B--2---:R-:W-:Y:S02]  /*96f0*/  @P0 IMAD.IADD R5, R114.reuse, 0x1, R3 ;  /* 0x0000000172050824 */ /* 0x044fe400078e0203 */
[C---:B-1----:R-:W-:Y:S03]  /*9700*/  @P0 IMAD.IADD R4, R114.reuse, 0x1, R2 ;  /* 0x0000000172040824 */ /* 0x042fe600078e0202 */
[----:B------:R2:W1:Y:S01]  /*9710*/  @P0 LDS.128 R60, [R5+0x400] ;  /* 0x00040000053c0984 */ /* 0x0004620000000c00 */
[----:B-----5:R-:W-:Y:S03]  /*9720*/  @P0 IMAD.IADD R3, R114, 0x1, R0 ;  /* 0x0000000172030824 */ /* 0x020fe600078e0200 */
[----:B------:R2:W1:Y:S04]  /*9730*/  @P0 LDS.128 R68, [R4+0x400] ;  /* 0x0004000004440984 */ /* 0x0004680000000c00 */
[----:B------:R2:W1:Y:S01]  /*9740*/  @P0 LDS.128 R76, [R3+0x400] ;  /* 0x00040000034c0984 */ /* 0x0004620000000c00 */
[C---:B------:R-:W-:Y:S04]  /*9750*/  ISETP.NE.AND P0, PT, R111.reuse, 0x4, PT ;  /* 0x000000046f00780c */ /* 0x040fe80003f05270 */
[----:B----4-:R-:W-:Y:S02]  /*9760*/  SEL R0, RZ, 0x1, P0 ;  /* 0x00000001ff007807 */ /* 0x010fe40000000000 */
[----:B------:R-:W-:Y:S02]  /*9770*/  SEL R111, R111, RZ, P0 ;  /* 0x000000ff6f6f7207 */ /* 0x000fe40000000000 */
[----:B------:R-:W-:Y:S02]  /*9780*/  LOP3.LUT R117, R117, R0, RZ, 0x3c, !PT ;  /* 0x0000000075757212 */ /* 0x000fe400078e3cff */
.L_x_147:
[----:B------:R-:W-:Y:S05]  /*9790*/  BSYNC B1 ;  /* 0x0000000000017941 */ /* 0x000fea0003800000 */
.L_x_146:
[----:B------:R-:W-:Y:S05]  /*97a0*/  VIADD R0, R39, 0x80 ;  /* 0x0000008027007836 */ /* 0x000fea0000000000 */
[----:B------:R-:W-:Y:S04]  /*97b0*/  SHF.R.U32.HI R0, RZ, 0x15, R0 ;  /* 0x00000015ff007819 */ /* 0x000fe80000011600 */
[----:B------:R-:W-:Y:S11]  /*97c0*/  LOP3.LUT P0, RZ, R0, 0x3, R88, 0x48, !PT ;  /* 0x0000000300ff7812 */ /* 0x000ff60007804858 */
[----:B------:R-:W-:Y:S02]  /*97d0*/  @!UPT UIADD3 URZ, UPT, UPT, URZ, URZ, URZ ;  /* 0x000000fffffff290 */ /* 0x000fe4000fffe0ff */
[----:B------:R-:W-:Y:S05]  /*97e0*/  @!P0 BRA `(.L_x_151) ;  /* 0x0000000000408947 */ /* 0x000fea0003800000 */
[----:B------:R-:W4:Y:S01]  /*97f0*/  LDCU.64 UR8, c[0x4][0x70] ;  /* 0x01000e00ff0877ac */ /* 0x000f220008000a00 */
[----:B--2---:R-:W-:Y:S01]  /*9800*/  MOV R3, 0x0 ;  /* 0x0000000000037802 */ /* 0x004fe20000000f00 */
[----:B-1----:R-:W-:Y:S02]  /*9810*/  HFMA2 R12, -RZ, RZ, 0, 5.9604644775390625e-08 ;  /* 0x00000001ff0c7431 */ /* 0x002fe400000001ff */
[----:B------:R-:W-:Y:S02]  /*9820*/  IMAD.MOV.U32 R8, RZ, RZ, 0x192 ;  /* 0x00000192ff087424 */ /* 0x000fe400078e00ff */
[----:B------:R-:W-:Y:S01]  /*9830*/  IMAD.MOV.U32 R13, RZ, RZ, RZ ;  /* 0x000000ffff0d7224 */ /* 0x000fe200078e00ff */
[----:B------:R-:W1:Y:S01]  /*9840*/  LDCU.64 UR6, c[0x4][0x78] ;  /* 0x01000f00ff0677ac */ /* 0x000e620008000a00 */
[----:B------:R-:W2:Y:S01]  /*9850*/  LDC.64 R2, c[0x4][R3] ;  /* 0x0100000003027b82 */ /* 0x000ea20000000a00 */
[----:B------:R-:W5:Y:S01]  /*9860*/  LDCU.64 UR4, c[0x4][0x10] ;  /* 0x01000200ff0477ac */ /* 0x000f620008000a00 */
[----:B----4-:R-:W-:Y:S01]  /*9870*/  MOV R5, UR9 ;  /* 0x0000000900057c02 */ /* 0x010fe20008000f00 */
[----:B------:R-:W-:Y:S01]  /*9880*/  IMAD.U32 R4, RZ, RZ, UR8 ;  /* 0x00000008ff047e24 */ /* 0x000fe2000f8e00ff */
[----:B-1----:R-:W-:Y:S01]  /*9890*/  MOV R7, UR7 ;  /* 0x0000000700077c02 */ /* 0x002fe20008000f00 */
[----:B------:R-:W-:Y:S01]  /*98a0*/  IMAD.U32 R6, RZ, RZ, UR6 ;  /* 0x00000006ff067e24 */ /* 0x000fe2000f8e00ff */
[----:B-----5:R-:W-:Y:S01]  /*98b0*/  MOV R11, UR5 ;  /* 0x00000005000b7c02 */ /* 0x020fe20008000f00 */
[----:B------:R-:W-:Y:S02]  /*98c0*/  IMAD.U32 R10, RZ, RZ, UR4 ;  /* 0x00000004ff0a7e24 */ /* 0x000fe4000f8e00ff */
[----:B------:R-:W-:Y:S07]  /*98d0*/  LEPC R20, `(.L_x_151) ;  /* 0x000000001014794e */ /* 0x000fee0000000000 */
[----:B--23--:R-:W-:Y:S05]  /*98e0*/  CALL.ABS.NOINC R2 ;  /* 0x0000000002007343 */ /* 0x00cfea0003c00000 */
.L_x_151:
        /* <DEDUP_REMOVED lines=15> */
[C---:B---3--:R-:W-:Y:S01]  /*99e0*/  FFMA R40, R45.reuse, R48, R0 ;  /* 0x000000302d287223 */ /* 0x048fe20000000000 */
        /* <DEDUP_REMOVED lines=77> */
[----:B------:R-:W-:Y:S02]  /*9ec0*/  UIADD3 UR4, UPT, UPT, UR43, 0x400, URZ ;  /* 0x000004002b047890 */ /* 0x000fe4000fffe0ff */
[----:B------:R-:W-:Y:S01]  /*9ed0*/  UIADD3 UR9, UPT, UPT, UR49, 0x80, URZ ;  /* 0x0000008031097890 */ /* 0x000fe2000fffe0ff */
[----:B------:R-:W-:Y:S01]  /*9ee0*/  UMOV UR10, UR50 ;  /* 0x00000032000a7c82 */ /* 0x000fe20008000000 */
[----:B------:R-:W-:Y:S02]  /*9ef0*/  UMOV UR11, UR36 ;  /* 0x00000024000b7c82 */ /* 0x000fe40008000000 */
[----:B------:R-:W-:Y:S01]  /*9f00*/  MOV R91, UR4 ;  /* 0x00000004005b7c02 */ /* 0x000fe20008000f00 */
[----:B------:R-:W-:Y:S03]  /*9f10*/  UIADD3 UR4, UP0, UPT, UR54, 0x680, URZ ;  /* 0x0000068036047890 */ /* 0x000fe6000ff1e0ff */
[----:B------:R-:W-:Y:S01]  /*9f20*/  R2UR UR8, R91 ;  /* 0x000000005b0872ca */ /* 0x000fe200000e0000 */
[----:B------:R-:W-:Y:S11]  /*9f30*/  UIADD3.X UR5, UPT, UPT, URZ, UR55, URZ, UP0, !UPT ;  /* 0x00000037ff057290 */ /* 0x000ff600087fe4ff */
[----:B------:R-:W-:Y:S01]  /*9f40*/  @!UPT UIADD3 URZ, UPT, UPT, URZ, URZ, URZ ;  /* 0x000000fffffff290 */ /* 0x000fe2000fffe0ff */
[----:B------:R2:W-:Y:S01]  /*9f50*/  UTMASTG.3D [UR8], [UR4] ;  /* 0x00000008040073b5 */ /* 0x0005e20008010000 */
[----:B------:R0:W-:Y:S01]  /*9f60*/  UTMACMDFLUSH ;  /* 0x00000000000079b7 */ /* 0x0001e20000000000 */
[----:B--2---:R-:W-:Y:S04]  /*9f70*/  DEPBAR.LE SB0, 0x1 ;  /* 0x000080400000791a */ /* 0x004fe80000000000 */
.L_x_153:
[----:B------:R-:W-:Y:S05]  /*9f80*/  BSYNC.RECONVERGENT B0 ;  /* 0x0000000000007941 */ /* 0x000fea0003800200 */
.L_x_152:
        /* <DEDUP_REMOVED lines=21> */
.L_x_157:
[----:B------:R-:W-:Y:S05]  /*a0e0*/  BSYNC B0 ;  /* 0x0000000000007941 */ /* 0x000fea0003800000 */
.L_x_156:
        /* <DEDUP_REMOVED lines=19> */
.L_x_155:
[----:B------:R-:W-:Y:S05]  /*a220*/  BSYNC B1 ;  /* 0x0000000000017941 */ /* 0x000fea0003800000 */
.L_x_154:
        /* <DEDUP_REMOVED lines=21> */
.L_x_159:
        /* <DEDUP_REMOVED lines=102> */
.L_x_161:
[----:B------:R-:W-:Y:S05]  /*a9e0*/  BSYNC.RECONVERGENT B0 ;  /* 0x0000000000007941 */ /* 0x000fea0003800200 */
.L_x_160:
        /* <DEDUP_REMOVED lines=21> */
.L_x_165:
[----:B------:R-:W-:Y:S05]  /*ab40*/  BSYNC B0 ;  /* 0x0000000000007941 */ /* 0x000fea0003800000 */
.L_x_164:
        /* <DEDUP_REMOVED lines=19> */
.L_x_163:
[----:B------:R-:W-:Y:S05]  /*ac80*/  BSYNC B1 ;  /* 0x0000000000017941 */ /* 0x000fea0003800000 */
.L_x_162:
        /* <DEDUP_REMOVED lines=21> */
.L_x_167:
        /* <DEDUP_REMOVED lines=102> */
.L_x_169:
[----:B------:R-:W-:Y:S05]  /*b440*/  BSYNC.RECONVERGENT B0 ;  /* 0x0000000000007941 */ /* 0x000fea0003800200 */
.L_x_168:
        /* <DEDUP_REMOVED lines=12> */
[----:B------:R-:W-:Y:S05]  /*b510*/  @P1 IMAD R111, R111, 0x4000, R109 ;  /* 0x000040006f6f1824 */ /* 0x000fea00078e026d */
[----:B------:R-:W-:Y:S04]  /*b520*/  @P1 IADD3 R2, PT, PT, R111, UR43, RZ ;  /* 0x0000002b6f021c10 */ /* 0x000fe8000fffe0ff */
[----:B------:R-:W-:Y:S01]  /*b530*/  @P1 IADD3 R3, PT, PT, R113, R2, RZ ;  /* 0x0000000271031210 */ /* 0x000fe20007ffe0ff */
[--C-:B------:R-:W-:Y:S02]  /*b540*/  @P1 IMAD.IADD R112, R112, 0x1, R2.reuse ;  /* 0x0000000170701824 */ /* 0x100fe400078e0202 */
[----:B------:R-:W-:Y:S01]  /*b550*/  @P1 IMAD.IADD R2, R114, 0x1, R2 ;  /* 0x0000000172021824 */ /* 0x000fe200078e0202 */
[----:B------:R-:W-:Y:S06]  /*b560*/  @P0 BRA `(.L_x_173) ;  /* 0x00000000000c0947 */ /* 0x000fec0003800000 */
[----:B------:R-:W-:Y:S04]  /*b570*/  SHF.L.U32 R117, R117, 0x1f, RZ ;  /* 0x0000001f75757819 */ /* 0x000fe800000006ff */
[----:B------:R-:W2:Y:S02]  /*b580*/  SYNCS.PHASECHK.TRANS64.TRYWAIT P0, [R0+URZ+0x50], R117 ;  /* 0x00005075000075a7 */ /* 0x000ea400080011ff */
[----:B--2---:R-:W-:Y:S05]  /*b590*/  @!P0 BRA `(.L_x_174) ;  /* 0x0000001800cc8947 */ /* 0x004fea0003800000 */
.L_x_173:
[----:B------:R-:W-:Y:S05]  /*b5a0*/  BSYNC B0 ;  /* 0x0000000000007941 */ /* 0x000fea0003800000 */
.L_x_172:
[----:B------:R-:W-:Y:S11]  /*b5b0*/  ISETP.NE.AND P0, PT, R116, RZ, PT ;  /* 0x000000ff7400720c */ /* 0x000ff60003f05270 */
[----:B------:R-:W-:Y:S02]  /*b5c0*/  @!UPT UIADD3 URZ, UPT, UPT, URZ, URZ, URZ ;  /* 0x000000fffffff290 */ /* 0x000fe4000fffe0ff */
[----:B------:R3:W4:Y:S01]  /*b5d0*/  @P0 LDS.128 R52, [R2+0x400] ;  /* 0x0004000002340984 */ /* 0x0007220000000c00 */
[----:B------:R-:W-:Y:S02]  /*b5e0*/  @P0 IMAD.IADD R113, R113, 0x1, R112 ;  /* 0x0000000171710824 */ /* 0x000fe400078e0270 */
[C---:B--2---:R-:W-:Y:S01]  /*b5f0*/  @P0 IMAD.IADD R0, R114.reuse, 0x1, R3 ;  /* 0x0000000172000824 */ /* 0x044fe200078e0203 */
[----:B------:R2:W1:Y:S04]  /*b600*/  @P0 LDS.128 R48, [R111+UR43+0x400] ;  /* 0x0004002b6f300984 */ /* 0x0004680008000c00 */
[----:B------:R2:W1:Y:S04]  /*b610*/  @P0 LDS.128 R56, [R3+0x400] ;  /* 0x0004000003380984 */ /* 0x0004680000000c00 */
[----:B------:R2:W1:Y:S04]  /*b620*/  @P0 LDS.128 R60, [R0+0x400] ;  /* 0x00040000003c0984 */ /* 0x0004680000000c00 */
[----:B------:R2:W1:Y:S04]  /*b630*/  @P0 LDS.128 R64, [R112+0x400] ;  /* 0x0004000070400984 */ /* 0x0004680000000c00 */
[----:B------:R2:W1:Y:S01]  /*b640*/  @P0 LDS.128 R72, [R113+0x400] ;  /* 0x0004000071480984 */ /* 0x0004620000000c00 */
[C---:B---3--:R-:W-:Y:S02]  /*b650*/  @P0 IADD3 R2, PT, PT, R114.reuse, R112, RZ ;  /* 0x0000007072020210 */ /* 0x048fe40007ffe0ff */
[----:B------:R-:W-:Y:S03]  /*b660*/  @P0 IADD3 R114, PT, PT, R114, R113, RZ ;  /* 0x0000007172720210 */ /* 0x000fe60007ffe0ff */
[----:B------:R2:W3:Y:S04]  /*b670*/  @P0 LDS.128 R68, [R2+0x400] ;  /* 0x0004000002440984 */ /* 0x0004e80000000c00 */
[----:B------:R2:W1:Y:S02]  /*b680*/  @P0 LDS.128 R76, [R114+0x400] ;  /* 0x00040000724c0984 */ /* 0x0004640000000c00 */
.L_x_171:
[----:B------:R-:W-:Y:S05]  /*b690*/  BSYNC B1 ;  /* 0x0000000000017941 */ /* 0x000fea0003800000 */
.L_x_170:
[----:B--2---:R-:W-:Y:S05]  /*b6a0*/  VIADD R0, R39, 0xe0 ;  /* 0x000000e027007836 */ /* 0x004fea0000000000 */
[----:B------:R-:W-:Y:S04]  /*b6b0*/  SHF.R.U32.HI R0, RZ, 0x15, R0 ;  /* 0x00000015ff007819 */ /* 0x000fe80000011600 */
[----:B------:R-:W-:Y:S11]  /*b6c0*/  LOP3.LUT P0, RZ, R0, 0x3, R88, 0x48, !PT ;  /* 0x0000000300ff7812 */ /* 0x000ff60007804858 */
[----:B------:R-:W-:Y:S02]  /*b6d0*/  @!UPT UIADD3 URZ, UPT, UPT, URZ, URZ, URZ ;  /* 0x000000fffffff290 */ /* 0x000fe4000fffe0ff */
[----:B------:R-:W-:Y:S05]  /*b6e0*/  @!P0 BRA `(.L_x_175) ;  /* 0x0000000000408947 */ /* 0x000fea0003800000 */
[----:B------:R-:W2:Y:S01]  /*b6f0*/  LDCU.64 UR8, c[0x4][0x70] ;  /* 0x01000e00ff0877ac */ /* 0x000ea20008000a00 */
[----:B------:R-:W-:Y:S01]  /*b700*/  MOV R3, 0x0 ;  /* 0x0000000000037802 */ /* 0x000fe20000000f00 */
[----:B-1----:R-:W-:Y:S02]  /*b710*/  HFMA2 R12, -RZ, RZ, 0, 5.9604644775390625e-08 ;  /* 0x00000001ff0c7431 */ /* 0x002fe400000001ff */
[----:B------:R-:W-:Y:S02]  /*b720*/  IMAD.MOV.U32 R8, RZ, RZ, 0x192 ;  /* 0x00000192ff087424 */ /* 0x000fe400078e00ff */
[----:B------:R-:W-:Y:S01]  /*b730*/  IMAD.MOV.U32 R13, RZ, RZ, RZ ;  /* 0x000000ffff0d7224 */ /* 0x000fe200078e00ff */
[----:B------:R-:W1:Y:S01]  /*b740*/  LDCU.64 UR6, c[0x4][0x78] ;  /* 0x01000f00ff0677ac */ /* 0x000e620008000a00 */
[----:B------:R-:W3:Y:S01]  /*b750*/  LDC.64 R2, c[0x4][R3] ;  /* 0x0100000003027b82 */ /* 0x000ee20000000a00 */
[----:B------:R-:W5:Y:S01]  /*b760*/  LDCU.64 UR4, c[0x4][0x10] ;  /* 0x01000200ff0477ac */ /* 0x000f620008000a00 */
[----:B--2---:R-:W-:Y:S01]  /*b770*/  MOV R5, UR9 ;  /* 0x0000000900057c02 */ /* 0x004fe20008000f00 */
[----:B------:R-:W-:Y:S01]  /*b780*/  IMAD.U32 R4, RZ, RZ, UR8 ;  /* 0x00000008ff047e24 */ /* 0x000fe2000f8e00ff */
[----:B-1----:R-:W-:Y:S01]  /*b790*/  MOV R7, UR7 ;  /* 0x0000000700077c02 */ /* 0x002fe20008000f00 */
[----:B------:R-:W-:Y:S01]  /*b7a0*/  IMAD.U32 R6, RZ, RZ, UR6 ;  /* 0x00000006ff067e24 */ /* 0x000fe2000f8e00ff */
[----:B-----5:R-:W-:Y:S01]  /*b7b0*/  MOV R11, UR5 ;  /* 0x00000005000b7c02 */ /* 0x020fe20008000f00 */
[----:B------:R-:W-:Y:S02]  /*b7c0*/  IMAD.U32 R10, RZ, RZ, UR4 ;  /* 0x00000004ff0a7e24 */ /* 0x000fe4000f8e00ff */
[----:B------:R-:W-:Y:S07]  /*b7d0*/  LEPC R20, `(.L_x_175) ;  /* 0x000000001014794e */ /* 0x000fee0000000000 */
[----:B---34-:R-:W-:Y:S05]  /*b7e0*/  CALL.ABS.NOINC R2 ;  /* 0x0000000002007343 */ /* 0x018fea0003c00000 */
.L_x_175:
[----:B------:R-:W-:Y:S01]  /*b7f0*/  ISETP.NE.AND P0, PT, R103, RZ, PT ;  /* 0x000000ff6700720c */ /* 0x000fe20003f05270 */
[----:B------:R-:W-:Y:S05]  /*b800*/  WARPSYNC.ALL ;  /* 0x0000000000007948 */ /* 0x000fea0003800000 */
[----:B------:R-:W-:Y:S01]  /*b810*/  R2UR UR4, R39 ;  /* 0x00000000270472ca */ /* 0x000fe200000e0000 */
[----:B------:R-:W-:Y:S01]  /*b820*/  BSSY.RECONVERGENT B0, `(.L_x_176) ;  /* 0x000005f000007945 */ /* 0x000fe20003800200 */
[----:B------:R-:W-:Y:S04]  /*b830*/  IADD3 R110, PT, PT, R110, 0xd0, RZ ;  /* 0x000000d06e6e7810 */ /* 0x000fe80007ffe0ff */
[----:B------:R-:W-:Y:S07]  /*b840*/  LOP3.LUT R110, R110, 0xfefffff8, RZ, 0xc0, !PT ;  /* 0xfefffff86e6e7812 */ /* 0x000fee00078ec0ff */
[----:B-1----:R-:W1:Y:S01]  /*b850*/  LDTM.x32 R4, tmem[UR4+0xe0] ;  /* 0x0000e004000479ee */ /* 0x002e6200082c0000 */
[----:B------:R-:W-:Y:S01]  /*b860*/  NOP ;  /* 0x0000000000007918 */ /* 0x000fe20000000000 */
[----:B-1----:R1:W-:Y:S01]  /*b870*/  SYNCS.ARRIVE.TRANS64.RED.A1T0 RZ, [R110+URZ], RZ ;  /* 0x000000ff6eff79a7 */ /* 0x0023e200081004ff */
[C---:B------:R-:W-:Y:S01]  /*b880*/  FMUL R0, R38.reuse, R4 ;  /* 0x0000000426007220 */ /* 0x040fe20000400000 */
        /* <DEDUP_REMOVED lines=47> */
[C---:B---3--:R-:W-:Y:S01]  /*bb80*/  FFMA R20, R45.reuse, R68, R20 ;  /* 0x000000442d147223 */ /* 0x048fe20000000014 */
        /* <DEDUP_REMOVED lines=40> */
.L_x_177:
[----:B------:R-:W-:Y:S05]  /*be10*/  BSYNC.RECONVERGENT B0 ;  /* 0x0000000000007941 */ /* 0x000fea0003800200 */
.L_x_176:
[----:B------:R-:W-:Y:S01]  /*be20*/  BAR.SYNC.DEFER_BLOCKING 0x1, 0x80 ;  /* 0x0042000000007b1d */ /* 0x000fe20000010000 */
[----:B------:R-:W-:Y:S01]  /*be30*/  UISETP.NE.AND UP0, UPT, UR53, -0x8, UPT ;  /* 0xfffffff83500788c */ /* 0x000fe2000bf05270 */
[----:B------:R-:W-:Y:S08]  /*be40*/  IADD3 R36, PT, PT, R36, 0x1, RZ ;  /* 0x0000000124247810 */ /* 0x000ff00007ffe0ff */
[----:B------:R-:W-:Y:S05]  /*be50*/  BRA.U !UP0, `(.L_x_178) ;  /* 0x0000000108287547 */ /* 0x000fea000b800000 */
[----:B------:R-:W-:Y:S01]  /*be60*/  ISETP.NE.AND P0, PT, R106, RZ, PT ;  /* 0x000000ff6a00720c */ /* 0x000fe20003f05270 */
[----:B------:R-:W-:Y:S01]  /*be70*/  IMAD.U32 R2, RZ, RZ, UR47 ;  /* 0x0000002fff027e24 */ /* 0x000fe2000f8e00ff */
[----:B------:R-:W-:Y:S01]  /*be80*/  UIADD3 UR4, UPT, UPT, UR47, 0x1, URZ ;  /* 0x000000012f047890 */ /* 0x000fe2000fffe0ff */
[----:B------:R-:W-:Y:S03]  /*be90*/  IMAD.U32 R0, RZ, RZ, UR52 ;  /* 0x00000034ff007e24 */ /* 0x000fe6000f8e00ff */
[----:B------:R-:W-:Y:S04]  /*bea0*/  UISETP.NE.AND UP0, UPT, UR4, 0x4, UPT ;  /* 0x000000040400788c */ /* 0x000fe8000bf05270 */
[----:B------:R-:W-:Y:S03]  /*beb0*/  USEL UR47, UR4, URZ, UP0 ;  /* 0x000000ff042f7287 */ /* 0x000fe60008000000 */
[----:B------:R-:W-:Y:S05]  /*bec0*/  @P0 LEA R2, R2, UR43, 0x3 ;  /* 0x0000002b02020c11 */ /* 0x000fea000f8e18ff */
[----:B------:R-:W-:Y:S05]  /*bed0*/  @P0 VIADD R2, R2, 0x70 ;  /* 0x0000007002020836 */ /* 0x000fea0000000000 */
[----:B------:R-:W-:Y:S04]  /*bee0*/  @P0 PRMT R0, R0, 0x654, R2 ;  /* 0x0000065400000816 */ /* 0x000fe80000000002 */
[----:B------:R2:W-:Y:S03]  /*bef0*/  @P0 SYNCS.ARRIVE.TRANS64.RED.A1T0 RZ, [R0+URZ], RZ ;  /* 0x000000ff00ff09a7 */ /* 0x0005e600081004ff */
.L_x_178:
[----:B------:R-:W-:Y:S01]  /*bf00*/  R2UR UR6, R105 ;  /* 0x00000000690672ca */ /* 0x000fe200000e0000 */
[----:B------:R-:W-:Y:S01]  /*bf10*/  UIADD3 UR53, UPT, UPT, UR53, 0x8, URZ ;  /* 0x0000000835357890 */ /* 0x000fe2000fffe0ff */
[----:B------:R-:W-:Y:S02]  /*bf20*/  R2UR UR5, R89 ;  /* 0x00000000590572ca */ /* 0x000fe400000e0000 */
[----:B------:R-:W-:Y:S02]  /*bf30*/  R2UR UR4, R90 ;  /* 0x000000005a0472ca */ /* 0x000fe400000e0000 */
[----:B------:R-:W-:Y:S02]  /*bf40*/  R2UR UR36, R104 ;  /* 0x00000000682472ca */ /* 0x000fe400000e0000 */
[----:B------:R-:W-:Y:S02]  /*bf50*/  ISETP.NE.AND P0, PT, R93, 0x2, PT ;  /* 0x000000025d00780c */ /* 0x000fe40003f05270 */
[----:B------:R-:W-:Y:S02]  /*bf60*/  ISETP.NE.AND P1, PT, R36, 0x2, PT ;  /* 0x000000022400780c */ /* 0x000fe40003f25270 */
[----:B------:R-:W-:Y:S01]  /*bf70*/  SEL R2, RZ, 0x1, P0 ;  /* 0x00000001ff027807 */ /* 0x000fe20000000000 */
[----:B------:R-:W-:Y:S01]  /*bf80*/  UISETP.NE.AND UP0, UPT, UR6, URZ, UPT ;  /* 0x000000ff0600728c */ /* 0x000fe2000bf05270 */
[----:B--2---:R-:W-:Y:S01]  /*bf90*/  SEL R0, RZ, 0x1, P1 ;  /* 0x00000001ff007807 */ /* 0x004fe20000800000 */
[----:B------:R-:W-:Y:S01]  /*bfa0*/  UIADD3 UR20, UPT, UPT, UR37, UR5, URZ ;  /* 0x0000000525147290 */ /* 0x000fe2000fffe0ff */
[----:B------:R-:W-:Y:S01]  /*bfb0*/  LOP3.LUT R99, R99, R2, RZ, 0x3c, !PT ;  /* 0x0000000263637212 */ /* 0x000fe200078e3cff */
[----:B------:R-:W-:Y:S01]  /*bfc0*/  UIADD3 UR16, UPT, UPT, UR38, UR4, URZ ;  /* 0x0000000426107290 */ /* 0x000fe2000fffe0ff */
[----:B------:R-:W-:Y:S02]  /*bfd0*/  LOP3.LUT R100, R100, R0, RZ, 0x3c, !PT ;  /* 0x0000000064647212 */ /* 0x000fe400078e3cff */
[----:B------:R-:W-:Y:S02]  /*bfe0*/  SEL R93, R93, RZ, P0 ;  /* 0x000000ff5d5d7207 */ /* 0x000fe40000000000 */
[----:B------:R-:W-:Y:S01]  /*bff0*/  SEL R36, R36, RZ, P1 ;  /* 0x000000ff24247207 */ /* 0x000fe20000800000 */
[----:B------:R-:W-:Y:S06]  /*c000*/  BRA.U UP0, `(.L_x_179) ;  /* 0xffffff9d00687547 */ /* 0x000fec000b83ffff */
[----:B------:R-:W2:Y:S01]  /*c010*/  LDCU.64 UR4, c[0x0][0x888] ;  /* 0x00011100ff0477ac */ /* 0x000ea20008000a00 */
[----:B------:R-:W3:Y:S01]  /*c020*/  LDCU.64 UR6, c[0x0][0x890] ;  /* 0x00011200ff0677ac */ /* 0x000ee20008000a00 */
[----:B--2---:R-:W-:Y:S02]  /*c030*/  ISETP.NE.U32.AND P2, PT, RZ, UR4, PT ;  /* 0x00000004ff007c0c */ /* 0x004fe4000bf45070 */
[----:B---3--:R-:W-:Y:S02]  /*c040*/  ISETP.NE.U32.AND P1, PT, RZ, UR6, PT ;  /* 0x00000006ff007c0c */ /* 0x008fe4000bf25070 */
[----:B------:R-:W-:Y:S02]  /*c050*/  ISETP.NE.AND.EX P2, PT, RZ, UR5, PT, P2 ;  /* 0x00000005ff007c0c */ /* 0x000fe4000bf45320 */
[----:B------:R-:W-:-:S13]  /*c060*/  ISETP.NE.AND.EX P0, PT, RZ, UR7, PT, P1 ;  /* 0x00000007ff007c0c */ /* 0x000fda000bf05310 */
[----:B------:R-:W-:Y:S05]  /*c070*/  @P2 BRA P0, `(.L_x_180) ;  /* 0x00000000003c2947 */ /* 0x000fea0000000000 */
[----:B------:R-:W-:-:S13]  /*c080*/  ISETP.NE.AND.EX P1, PT, RZ, UR7, PT, P1 ;  /* 0x00000007ff007c0c */ /* 0x000fda000bf25310 */
[----:B------:R-:W-:Y:S05]  /*c090*/  @P1 BRA `(.L_x_181) ;  /* 0x00000000000c1947 */ /* 0x000fea0003800000 */
[----:B------:R-:W-:-:S13]  /*c0a0*/  FSETP.NEU.AND P0, PT, R45, RZ, PT ;  /* 0x000000ff2d00720b */ /* 0x000fda0003f0d000 */
[----:B------:R-:W-:Y:S05]  /*c0b0*/  @!P0 EXIT ;  /* 0x000000000000894d */ /* 0x000fea0003800000 */
[----:B------:R-:W-:Y:S05]  /*c0c0*/  BRA `(.L_x_180) ;  /* 0x0000000000287947 */ /* 0x000fea0003800000 */
.L_x_181:
[----:B------:R-:W-:Y:S01]  /*c0d0*/  ISETP.NE.AND P0, PT, R92, RZ, PT ;  /* 0x000000ff5c00720c */ /* 0x000fe20003f05270 */
[----:B------:R-:W-:-:S12]  /*c0e0*/  BSSY.RECONVERGENT B0, `(.L_x_180) ;  /* 0x0000008000007945 */ /* 0x000fd80003800200 */
[----:B------:R-:W-:Y:S05]  /*c0f0*/  @P0 BRA `(.L_x_182) ;  /* 0x0000000000100947 */ /* 0x000fea0003800000 */
[----:B------:R-:W-:-:S04]  /*c100*/  ISETP.NE.U32.AND P0, PT, RZ, UR4, PT ;  /* 0x00000004ff007c0c */ /* 0x000fc8000bf05070 */
[----:B------:R-:W-:-:S13]  /*c110*/  ISETP.NE.AND.EX P0, PT, RZ, UR5, PT, P0 ;  /* 0x00000005ff007c0c */ /* 0x000fda000bf05300 */
[----:B------:R-:W-:Y:S05]  /*c120*/  @!P0 EXIT ;  /* 0x000000000000894d */ /* 0x000fea0003800000 */
[----:B------:R-:W-:Y:S05]  /*c130*/  BRA `(.L_x_183) ;  /* 0x0000000000087947 */ /* 0x000fea0003800000 */
.L_x_182:
[----:B------:R-:W-:-:S13]  /*c140*/  FSETP.NEU.AND P0, PT, R45, RZ, PT ;  /* 0x000000ff2d00720b */ /* 0x000fda0003f0d000 */
[----:B------:R-:W-:Y:S05]  /*c150*/  @!P0 EXIT ;  /* 0x000000000000894d */ /* 0x000fea0003800000 */
.L_x_183:
[----:B------:R-:W-:Y:S05]  /*c160*/  BSYNC.RECONVERGENT B0 ;  /* 0x0000000000007941 */ /* 0x000fea0003800200 */
.L_x_180:
[----:B------:R-:W-:Y:S01]  /*c170*/  ULEA UR6, UR47, UR43, 0x3 ;  /* 0x0000002b2f067291 */ /* 0x000fe2000f8e18ff */
[----:B------:R-:W-:-:S04]  /*c180*/  DEPBAR.LE SB0, 0x0 ;  /* 0x000080000000791a */ /* 0x000fc80000000000 */
[----:B------:R-:W-:-:S04]  /*c190*/  UIADD3 UR6, UPT, UPT, UR6, 0x70, URZ ;  /* 0x0000007006067890 */ /* 0x000fc8000fffe0ff */
[----:B------:R-:W-:-:S09]  /*c1a0*/  UPRMT UR6, UR52, 0x654, UR6 ;  /* 0x0000065434067896 */ /* 0x000fd20008000006 */
[----:B------:R-:W-:Y:S01]  /*c1b0*/  SYNCS.ARRIVE.TRANS64.RED.A1T0 RZ, [UR6], RZ ;  /* 0x000000ffffff79a7 */ /* 0x000fe20008100406 */
[----:B------:R-:W-:Y:S05]  /*c1c0*/  EXIT ;  /* 0x000000000000794d */ /* 0x000fea0003800000 */
.L_x_24:
[----:B--2---:R2:W3:Y:S02]  /*c1d0*/  SYNCS.PHASECHK.TRANS64.TRYWAIT P0, [R0+URZ+0xf0], R2 ;  /* 0x0000f002000075a7 */ /* 0x0044e400080011ff */
[----:B---3--:R-:W-:Y:S05]  /*c1e0*/  @!P0 NANOSLEEP.SYNCS 0x989680 ;  /* 0x009896800000895d */ /* 0x008fea0003900000 */
[----:B------:R-:W3:Y:S02]  /*c1f0*/  @!P0 SYNCS.PHASECHK.TRANS64 P0, [R0+URZ+0xf0], R2 ;  /* 0x0000f002000085a7 */ /* 0x000ee400080010ff */
[----:B---3--:R-:W-:Y:S05]  /*c200*/  @!P0 BRA `(.L_x_24) ;  /* 0xfffffffc00f08947 */ /* 0x008fea000383ffff */
[----:B------:R-:W-:Y:S05]  /*c210*/  BRA `(.L_x_184) ;  /* 0xffffff5800187947 */ /* 0x000fea000383ffff */
.L_x_27:
[----:B-1----:R-:W-:-:S07]  /*c220*/  MOV R0, UR33 ;  /* 0x0000002100007c02 */ /* 0x002fce0008000f00 */
.L_x_185:
[----:B-1----:R1:W2:Y:S02]  /*c230*/  SYNCS.PHASECHK.TRANS64.TRYWAIT P0, [R0+URZ+0x28], R3 ;  /* 0x00002803000075a7 */ /* 0x0022a400080011ff */
[----:B--2---:R-:W-:Y:S05]  /*c240*/  @!P0 NANOSLEEP.SYNCS 0x989680 ;  /* 0x009896800000895d */ /* 0x004fea0003900000 */
[----:B------:R-:W2:Y:S02]  /*c250*/  @!P0 SYNCS.PHASECHK.TRANS64 P0, [R0+URZ+0x28], R3 ;  /* 0x00002803000085a7 */ /* 0x000ea400080010ff */
[----:B--2---:R-:W-:Y:S05]  /*c260*/  @!P0 BRA `(.L_x_185) ;  /* 0xfffffffc00f08947 */ /* 0x004fea000383ffff */
[----:B------:R-:W-:Y:S05]  /*c270*/  BRA `(.L_x_26) ;  /* 0xffffff5800707947 */ /* 0x000fea000383ffff */
.L_x_34:
[----:B-1----:R-:W-:-:S07]  /*c280*/  MOV R0, UR17 ;  /* 0x0000001100007c02 */ /* 0x002fce0008000f00 */
.L_x_186:
[----:B-1----:R1:W2:Y:S02]  /*c290*/  SYNCS.PHASECHK.TRANS64.TRYWAIT P0, [R0+URZ+0x28], R3 ;  /* 0x00002803000075a7 */ /* 0x0022a400080011ff */
[----:B--2---:R-:W-:Y:S05]  /*c2a0*/  @!P0 NANOSLEEP.SYNCS 0x989680 ;  /* 0x009896800000895d */ /* 0x004fea0003900000 */
[----:B------:R-:W2:Y:S02]  /*c2b0*/  @!P0 SYNCS.PHASECHK.TRANS64 P0, [R0+URZ+0x28], R3 ;  /* 0x00002803000085a7 */ /* 0x000ea400080010ff */
[----:B--2---:R-:W-:Y:S05]  /*c2c0*/  @!P0 BRA `(.L_x_186) ;  /* 0xfffffffc00f08947 */ /* 0x004fea000383ffff */
[----:B------:R-:W-:Y:S05]  /*c2d0*/  BRA `(.L_x_33) ;  /* 0xffffff5c00307947 */ /* 0x000fea000383ffff */
.L_x_39:
[----:B-1----:R1:W2:Y:S02]  /*c2e0*/  SYNCS.PHASECHK.TRANS64.TRYWAIT P0, [R3+URZ+0xa0], R0 ;  /* 0x0000a000030075a7 */ /* 0x0022a400080011ff */
[----:B--2---:R-:W-:Y:S05]  /*c2f0*/  @!P0 NANOSLEEP.SYNCS 0x989680 ;  /* 0x009896800000895d */ /* 0x004fea0003900000 */
[----:B------:R-:W2:Y:S02]  /*c300*/  @!P0 SYNCS.PHASECHK.TRANS64 P0, [R3+URZ+0xa0], R0 ;  /* 0x0000a000030085a7 */ /* 0x000ea400080010ff */
[----:B--2---:R-:W-:Y:S05]  /*c310*/  @!P0 BRA `(.L_x_39) ;  /* 0xfffffffc00f08947 */ /* 0x004fea000383ffff */
[----:B------:R-:W-:Y:S05]  /*c320*/  BRA `(.L_x_187) ;  /* 0xffffff5c00d87947 */ /* 0x000fea000383ffff */
.L_x_43:
[----:B------:R-:W-:-:S07]  /*c330*/  MOV R0, UR4 ;  /* 0x0000000400007c02 */ /* 0x000fce0008000f00 */
.L_x_188:
[----:B-1----:R1:W2:Y:S02]  /*c340*/  SYNCS.PHASECHK.TRANS64.TRYWAIT P0, [R0+URZ], R2 ;  /* 0x00000002000075a7 */ /* 0x0022a400080011ff */
[----:B--2---:R-:W-:Y:S05]  /*c350*/  @!P0 NANOSLEEP.SYNCS 0x989680 ;  /* 0x009896800000895d */ /* 0x004fea0003900000 */
[----:B------:R-:W2:Y:S02]  /*c360*/  @!P0 SYNCS.PHASECHK.TRANS64 P0, [R0+URZ], R2 ;  /* 0x00000002000085a7 */ /* 0x000ea400080010ff */
[----:B--2---:R-:W-:Y:S05]  /*c370*/  @!P0 BRA `(.L_x_188) ;  /* 0xfffffffc00f08947 */ /* 0x004fea000383ffff */
[----:B------:R-:W-:Y:S05]  /*c380*/  BRA `(.L_x_189) ;  /* 0xffffff6400847947 */ /* 0x000fea000383ffff */
.L_x_44:
[----:B------:R-:W-:-:S07]  /*c390*/  MOV R0, UR5 ;  /* 0x0000000500007c02 */ /* 0x000fce0008000f00 */
.L_x_190:
[----:B-1----:R1:W2:Y:S02]  /*c3a0*/  SYNCS.PHASECHK.TRANS64.TRYWAIT P0, [R0+URZ], R3 ;  /* 0x00000003000075a7 */ /* 0x0022a400080011ff */
[----:B--2---:R-:W-:Y:S05]  /*c3b0*/  @!P0 NANOSLEEP.SYNCS 0x989680 ;  /* 0x009896800000895d */ /* 0x004fea0003900000 */
[----:B------:R-:W2:Y:S02]  /*c3c0*/  @!P0 SYNCS.PHASECHK.TRANS64 P0, [R0+URZ], R3 ;  /* 0x00000003000085a7 */ /* 0x000ea400080010ff */
[----:B--2---:R-:W-:Y:S05]  /*c3d0*/  @!P0 BRA `(.L_x_190) ;  /* 0xfffffffc00f08947 */ /* 0x004fea000383ffff */
[----:B------:R-:W-:Y:S05]  /*c3e0*/  BRA `(.L_x_191) ;  /* 0xffffff6400907947 */ /* 0x000fea000383ffff */
.L_x_45:
[----:B------:R-:W-:-:S07]  /*c3f0*/  MOV R0, UR5 ;  /* 0x0000000500007c02 */ /* 0x000fce0008000f00 */
.L_x_192:
[----:B-1----:R1:W2:Y:S02]  /*c400*/  SYNCS.PHASECHK.TRANS64.TRYWAIT P0, [R0+URZ], R3 ;  /* 0x00000003000075a7 */ /* 0x0022a400080011ff */
[----:B--2---:R-:W-:Y:S05]  /*c410*/  @!P0 NANOSLEEP.SYNCS 0x989680 ;  /* 0x009896800000895d */ /* 0x004fea0003900000 */
[----:B------:R-:W2:Y:S02]  /*c420*/  @!P0 SYNCS.PHASECHK.TRANS64 P0, [R0+URZ], R3 ;  /* 0x00000003000085a7 */ /* 0x000ea400080010ff */
[----:B--2---:R-:W-:Y:S05]  /*c430*/  @!P0 BRA `(.L_x_192) ;  /* 0xfffffffc00f08947 */ /* 0x004fea000383ffff */
[----:B------:R-:W-:Y:S05]  /*c440*/  BRA `(.L_x_193) ;  /* 0xffffff64009c7947 */ /* 0x000fea000383ffff */
.L_x_46:
[----:B------:R-:W-:-:S07]  /*c450*/  MOV R0, UR5 ;  /* 0x0000000500007c02 */ /* 0x000fce0008000f00 */
.L_x_194:
[----:B-1----:R1:W2:Y:S02]  /*c460*/  SYNCS.PHASECHK.TRANS64.TRYWAIT P0, [R0+URZ], R3 ;  /* 0x00000003000075a7 */ /* 0x0022a400080011ff */
[----:B--2---:R-:W-:Y:S05]  /*c470*/  @!P0 NANOSLEEP.SYNCS 0x989680 ;  /* 0x009896800000895d */ /* 0x004fea0003900000 */
[----:B------:R-:W2:Y:S02]  /*c480*/  @!P0 SYNCS.PHASECHK.TRANS64 P0, [R0+URZ], R3 ;  /* 0x00000003000085a7 */ /* 0x000ea400080010ff */
[----:B--2---:R-:W-:Y:S05]  /*c490*/  @!P0 BRA `(.L_x_194) ;  /* 0xfffffffc00f08947 */ /* 0x004fea000383ffff */
[----:B------:R-:W-:Y:S05]  /*c4a0*/  BRA `(.L_x_195) ;  /* 0xffffff6400a87947 */ /* 0x000fea000383ffff */
.L_x_49:
[----:B--2---:R2:W3:Y:S02]  /*c4b0*/  SYNCS.PHASECHK.TRANS64.TRYWAIT P0, [R2+URZ+0xe0], R4 ;  /* 0x0000e004020075a7 */ /* 0x0044e400080011ff */
[----:B---3--:R-:W-:Y:S05]  /*c4c0*/  @!P0 NANOSLEEP.SYNCS 0x989680 ;  /* 0x009896800000895d */ /* 0x008fea0003900000 */
[----:B------:R-:W3:Y:S02]  /*c4d0*/  @!P0 SYNCS.PHASECHK.TRANS64 P0, [R2+URZ+0xe0], R4 ;  /* 0x0000e004020085a7 */ /* 0x000ee400080010ff */
[----:B---3--:R-:W-:Y:S05]  /*c4e0*/  @!P0 BRA `(.L_x_49) ;  /* 0xfffffffc00f08947 */ /* 0x008fea000383ffff */
[----:B------:R-:W-:Y:S05]  /*c4f0*/  BRA `(.L_x_196) ;  /* 0xffffff6800047947 */ /* 0x000fea000383ffff */
.L_x_50:
[----:B------:R-:W-:-:S07]  /*c500*/  MOV R2, UR4 ;  /* 0x0000000400027c02 */ /* 0x000fce0008000f00 */
.L_x_197:
[----:B--2---:R2:W3:Y:S02]  /*c510*/  SYNCS.PHASECHK.TRANS64.TRYWAIT P0, [R2+URZ+0xb0], R5 ;  /* 0x0000b005020075a7 */ /* 0x0044e400080011ff */
[----:B---3--:R-:W-:Y:S05]  /*c520*/  @!P0 NANOSLEEP.SYNCS 0x989680 ;  /* 0x009896800000895d */ /* 0x008fea0003900000 */
[----:B------:R-:W3:Y:S02]  /*c530*/  @!P0 SYNCS.PHASECHK.TRANS64 P0, [R2+URZ+0xb0], R5 ;  /* 0x0000b005020085a7 */ /* 0x000ee400080010ff */
[----:B---3--:R-:W-:Y:S05]  /*c540*/  @!P0 BRA `(.L_x_197) ;  /* 0xfffffffc00f08947 */ /* 0x008fea000383ffff */
[----:B------:R-:W-:Y:S05]  /*c550*/  BRA `(.L_x_198) ;  /* 0xffffff6800147947 */ /* 0x000fea000383ffff */
.L_x_51:
[----:B--2---:R2:W3:Y:S02]  /*c560*/  SYNCS.PHASECHK.TRANS64.TRYWAIT P1, [R2+URZ+0xa0], R4 ;  /* 0x0000a004020075a7 */ /* 0x0044e400080211ff */
[----:B---3--:R-:W-:Y:S05]  /*c570*/  @!P1 NANOSLEEP.SYNCS 0x989680 ;  /* 0x009896800000995d */ /* 0x008fea0003900000 */
[----:B------:R-:W3:Y:S02]  /*c580*/  @!P1 SYNCS.PHASECHK.TRANS64 P1, [R2+URZ+0xa0], R4 ;  /* 0x0000a004020095a7 */ /* 0x000ee400080210ff */
[----:B---3--:R-:W-:Y:S05]  /*c590*/  @!P1 BRA `(.L_x_51) ;  /* 0xfffffffc00f09947 */ /* 0x008fea000383ffff */
[----:B------:R-:W-:Y:S05]  /*c5a0*/  BRA `(.L_x_199) ;  /* 0xffffff6800447947 */ /* 0x000fea000383ffff */
.L_x_54:
[----:B------:R-:W-:-:S07]  /*c5b0*/  MOV R0, UR4 ;  /* 0x0000000400007c02 */ /* 0x000fce0008000f00 */
.L_x_200:
[----:B--2---:R2:W3:Y:S02]  /*c5c0*/  SYNCS.PHASECHK.TRANS64.TRYWAIT P0, [R0+URZ+0xb0], R2 ;  /* 0x0000b002000075a7 */ /* 0x0044e400080011ff */
[----:B---3--:R-:W-:Y:S05]  /*c5d0*/  @!P0 NANOSLEEP.SYNCS 0x989680 ;  /* 0x009896800000895d */ /* 0x008fea0003900000 */
[----:B------:R-:W3:Y:S02]  /*c5e0*/  @!P0 SYNCS.PHASECHK.TRANS64 P0, [R0+URZ+0xb0], R2 ;  /* 0x0000b002000085a7 */ /* 0x000ee400080010ff */
[----:B---3--:R-:W-:Y:S05]  /*c5f0*/  @!P0 BRA `(.L_x_200) ;  /* 0xfffffffc00f08947 */ /* 0x008fea000383ffff */
[----:B------:R-:W-:Y:S05]  /*c600*/  BRA `(.L_x_53) ;  /* 0xffffff6800987947 */ /* 0x000fea000383ffff */
.L_x_63:
[----:B--2---:R-:W-:-:S04]  /*c610*/  MOV R5, UR5 ;  /* 0x0000000500057c02 */ /* 0x004fc80008000f00 */
[----:B------:R2:W3:Y:S03]  /*c620*/  SYNCS.PHASECHK.TRANS64.TRYWAIT P0, [R5+URZ+0x8], R6 ;  /* 0x00000806050075a7 */ /* 0x0004e600080011ff */
[----:B---3--:R-:W-:Y:S05]  /*c630*/  @!P0 NANOSLEEP.SYNCS 0x989680 ;  /* 0x009896800000895d */ /* 0x008fea0003900000 */
[----:B------:R-:W3:Y:S02]  /*c640*/  @!P0 SYNCS.PHASECHK.TRANS64 P0, [R5+URZ+0x8], R6 ;  /* 0x00000806050085a7 */ /* 0x000ee400080010ff */
[----:B---3--:R-:W-:Y:S05]  /*c650*/  @!P0 BRA `(.L_x_63) ;  /* 0xfffffffc00ec8947 */ /* 0x008fea000383ffff */
[----:B------:R-:W-:Y:S05]  /*c660*/  BRA `(.L_x_62) ;  /* 0xffffff6c004c7947 */ /* 0x000fea000383ffff */
.L_x_65:
[----:B------:R-:W-:Y:S01]  /*c670*/  BSSY B0, `(.L_x_201) ;  /* 0x0000006000007945 */ /* 0x000fe20003800000 */
[----:B------:R-:W-:-:S07]  /*c680*/  MOV R15, 0xffffffff ;  /* 0xffffffff000f7802 */ /* 0x000fce0000000f00 */
[----:B-12--5:R-:W-:Y:S05]  /*c690*/  WARPSYNC.COLLECTIVE R15, `(.L_x_202) ;  /* 0x000000000f0c7348 */ /* 0x026fea0003c00000 */
[----:B------:R-:W-:Y:S02]  /*c6a0*/  ELECT P6, UR79, PT ;  /* 0x00000000004f782f */ /* 0x000fe400038c0000 */
[----:B------:R-:W-:Y:S01]  /*c6b0*/  MOV R14, UR79 ;  /* 0x0000004f000e7c02 */ /* 0x000fe20008000f00 */
[----:B-12--5:R-:W-:Y:S10]  /*c6c0*/  ENDCOLLECTIVE ;  /* 0x000000000000791b */ /* 0x026ff40003800000 */
.L_x_202:
[----:B------:R-:W-:Y:S05]  /*c6d0*/  BSYNC B0 ;  /* 0x0000000000007941 */ /* 0x000fea0003800000 */
.L_x_201:
[----:B------:R-:W-:Y:S05]  /*c6e0*/  BRA `(.L_x_203) ;  /* 0xffffff6c007c7947 */ /* 0x000fea000383ffff */
.L_x_67:
[----:B--2---:R-:W-:-:S04]  /*c6f0*/  MOV R0, UR5 ;  /* 0x0000000500007c02 */ /* 0x004fc80008000f00 */
[----:B------:R2:W3:Y:S03]  /*c700*/  SYNCS.PHASECHK.TRANS64.TRYWAIT P0, [R0+URZ+0x8], R4 ;  /* 0x00000804000075a7 */ /* 0x0004e600080011ff */
[----:B---3--:R-:W-:Y:S05]  /*c710*/  @!P0 NANOSLEEP.SYNCS 0x989680 ;  /* 0x009896800000895d */ /* 0x008fea0003900000 */
[----:B------:R-:W3:Y:S02]  /*c720*/  @!P0 SYNCS.PHASECHK.TRANS64 P0, [R0+URZ+0x8], R4 ;  /* 0x00000804000085a7 */ /* 0x000ee400080010ff */
[----:B---3--:R-:W-:Y:S05]  /*c730*/  @!P0 BRA `(.L_x_67) ;  /* 0xfffffffc00ec8947 */ /* 0x008fea000383ffff */
[----:B------:R-:W-:Y:S05]  /*c740*/  BRA `(.L_x_66) ;  /* 0xffffff6c00807947 */ /* 0x000fea000383ffff */
.L_x_68:
[----:B-1----:R1:W2:Y:S02]  /*c750*/  SYNCS.PHASECHK.TRANS64.TRYWAIT P0, [R0+URZ+0xa0], R4 ;  /* 0x0000a004000075a7 */ /* 0x0022a400080011ff */
[----:B--2---:R-:W-:Y:S05]  /*c760*/  @!P0 NANOSLEEP.SYNCS 0x989680 ;  /* 0x009896800000895d */ /* 0x004fea0003900000 */
[----:B------:R-:W2:Y:S02]  /*c770*/  @!P0 SYNCS.PHASECHK.TRANS64 P0, [R0+URZ+0xa0], R4 ;  /* 0x0000a004000085a7 */ /* 0x000ea400080010ff */
[----:B--2---:R-:W-:Y:S05]  /*c780*/  @!P0 BRA `(.L_x_68) ;  /* 0xfffffffc00f08947 */ /* 0x004fea000383ffff */
[----:B------:R-:W-:Y:S05]  /*c790*/  BRA `(.L_x_204) ;  /* 0xffffff70006c7947 */ /* 0x000fea000383ffff */
.L_x_70:
[----:B------:R-:W-:-:S07]  /*c7a0*/  MOV R0, UR31 ;  /* 0x0000001f00007c02 */ /* 0x000fce0008000f00 */
.L_x_205:
[----:B-1----:R1:W2:Y:S02]  /*c7b0*/  SYNCS.PHASECHK.TRANS64.TRYWAIT P0, [R0+URZ+0xd0], R4 ;  /* 0x0000d004000075a7 */ /* 0x0022a400080011ff */
[----:B--2---:R-:W-:Y:S05]  /*c7c0*/  @!P0 NANOSLEEP.SYNCS 0x989680 ;  /* 0x009896800000895d */ /* 0x004fea0003900000 */
[----:B------:R-:W2:Y:S02]  /*c7d0*/  @!P0 SYNCS.PHASECHK.TRANS64 P0, [R0+URZ+0xd0], R4 ;  /* 0x0000d004000085a7 */ /* 0x000ea400080010ff */
[----:B--2---:R-:W-:Y:S05]  /*c7e0*/  @!P0 BRA `(.L_x_205) ;  /* 0xfffffffc00f08947 */ /* 0x004fea000383ffff */
[----:B------:R-:W-:Y:S05]  /*c7f0*/  BRA `(.L_x_206) ;  /* 0xffffff7000b87947 */ /* 0x000fea000383ffff */
.L_x_73:
[----:B------:R-:W-:Y:S07]  /*c800*/  MOV R0, UR5 ;  /* 0x0000000500007c02 */ /* 0x000fee0008000f00 */
.L_x_207:
[----:B-1----:R1:W2:Y:S02]  /*c810*/  SYNCS.PHASECHK.TRANS64.TRYWAIT P0, [R0+URZ], R4 ;  /* 0x00000004000075a7 */ /* 0x0022a400080011ff */
[----:B--2---:R-:W-:Y:S05]  /*c820*/  @!P0 NANOSLEEP.SYNCS 0x989680 ;  /* 0x009896800000895d */ /* 0x004fea0003900000 */
[----:B------:R-:W2:Y:S02]  /*c830*/  @!P0 SYNCS.PHASECHK.TRANS64 P0, [R0+URZ], R4 ;  /* 0x00000004000085a7 */ /* 0x000ea400080010ff */
[----:B--2---:R-:W-:Y:S05]  /*c840*/  @!P0 BRA `(.L_x_207) ;  /* 0xfffffffc00f08947 */ /* 0x004fea000383ffff */
[----:B------:R-:W-:Y:S05]  /*c850*/  BRA `(.L_x_72) ;  /* 0xffffff7000cc7947 */ /* 0x000fea000383ffff */
.L_x_77:
[----:B-1----:R-:W-:-:S07]  /*c860*/  MOV R0, UR4 ;  /* 0x0000000400007c02 */ /* 0x002fce0008000f00 */
.L_x_208:
[----:B-1----:R1:W2:Y:S02]  /*c870*/  SYNCS.PHASECHK.TRANS64.TRYWAIT P0, [R0+URZ], R2 ;  /* 0x00000002000075a7 */ /* 0x0022a400080011ff */
[----:B--2---:R-:W-:Y:S05]  /*c880*/  @!P0 NANOSLEEP.SYNCS 0x989680 ;  /* 0x009896800000895d */ /* 0x004fea0003900000 */
[----:B------:R-:W2:Y:S02]  /*c890*/  @!P0 SYNCS.PHASECHK.TRANS64 P0, [R0+URZ], R2 ;  /* 0x00000002000085a7 */ /* 0x000ea400080010ff */
[----:B--2---:R-:W-:Y:S05]  /*c8a0*/  @!P0 BRA `(.L_x_208) ;  /* 0xfffffffc00f08947 */ /* 0x004fea000383ffff */
[----:B------:R-:W-:Y:S05]  /*c8b0*/  BRA `(.L_x_209) ;  /* 0xffffff7400c07947 */ /* 0x000fea000383ffff */
.L_x_80:
[----:B------:R-:W-:-:S07]  /*c8c0*/  MOV R0, UR26 ;  /* 0x0000001a00007c02 */ /* 0x000fce0008000f00 */
.L_x_210:
[----:B-1----:R1:W2:Y:S02]  /*c8d0*/  SYNCS.PHASECHK.TRANS64.TRYWAIT P1, [R0+URZ+0x100], R2 ;  /* 0x00010002000075a7 */ /* 0x0022a400080211ff */
[----:B--2---:R-:W-:Y:S05]  /*c8e0*/  @!P1 NANOSLEEP.SYNCS 0x989680 ;  /* 0x009896800000995d */ /* 0x004fea0003900000 */
[----:B------:R-:W2:Y:S02]  /*c8f0*/  @!P1 SYNCS.PHASECHK.TRANS64 P1, [R0+URZ+0x100], R2 ;  /* 0x00010002000095a7 */ /* 0x000ea400080210ff */
[----:B--2---:R-:W-:Y:S05]  /*c900*/  @!P1 BRA `(.L_x_210) ;  /* 0xfffffffc00f09947 */ /* 0x004fea000383ffff */
[----:B------:R-:W-:Y:S05]  /*c910*/  BRA `(.L_x_211) ;  /* 0xffffff78000c7947 */ /* 0x000fea000383ffff */
.L_x_85:
[----:B---3--:R3:W4:Y:S02]  /*c920*/  SYNCS.PHASECHK.TRANS64.TRYWAIT P0, [R12+URZ+0xa0], R0 ;  /* 0x0000a0000c0075a7 */ /* 0x00872400080011ff */
[----:B----4-:R-:W-:Y:S05]  /*c930*/  @!P0 NANOSLEEP.SYNCS 0x989680 ;  /* 0x009896800000895d */ /* 0x010fea0003900000 */
[----:B------:R-:W4:Y:S02]  /*c940*/  @!P0 SYNCS.PHASECHK.TRANS64 P0, [R12+URZ+0xa0], R0 ;  /* 0x0000a0000c0085a7 */ /* 0x000f2400080010ff */
[----:B----4-:R-:W-:Y:S05]  /*c950*/  @!P0 BRA `(.L_x_85) ;  /* 0xfffffffc00f08947 */ /* 0x010fea000383ffff */
[----:B------:R-:W-:Y:S05]  /*c960*/  BRA `(.L_x_212) ;  /* 0xffffff7c002c7947 */ /* 0x000fea000383ffff */
.L_x_88:
[----:B-1----:R-:W-:Y:S07]  /*c970*/  MOV R0, UR21 ;  /* 0x0000001500007c02 */ /* 0x002fee0008000f00 */
.L_x_213:
[----:B-1----:R1:W3:Y:S02]  /*c980*/  SYNCS.PHASECHK.TRANS64.TRYWAIT P2, [R0+URZ+0x98], R6 ;  /* 0x00009806000075a7 */ /* 0x0022e400080411ff */
[----:B---3--:R-:W-:Y:S05]  /*c990*/  @!P2 NANOSLEEP.SYNCS 0x989680 ;  /* 0x009896800000a95d */ /* 0x008fea0003900000 */
[----:B------:R-:W3:Y:S02]  /*c9a0*/  @!P2 SYNCS.PHASECHK.TRANS64 P2, [R0+URZ+0x98], R6 ;  /* 0x000098060000a5a7 */ /* 0x000ee400080410ff */
[----:B---3--:R-:W-:Y:S05]  /*c9b0*/  @!P2 BRA `(.L_x_213) ;  /* 0xfffffffc00f0a947 */ /* 0x008fea000383ffff */
[----:B------:R-:W-:Y:S05]  /*c9c0*/  BRA `(.L_x_87) ;  /* 0xffffff8000987947 */ /* 0x000fea000383ffff */
.L_x_91:
[----:B------:R-:W-:Y:S07]  /*c9d0*/  MOV R0, UR21 ;  /* 0x0000001500007c02 */ /* 0x000fee0008000f00 */
.L_x_214:
[----:B-1----:R1:W3:Y:S02]  /*c9e0*/  SYNCS.PHASECHK.TRANS64.TRYWAIT P0, [R0+URZ+0x70], R10 ;  /* 0x0000700a000075a7 */ /* 0x0022e400080011ff */
[----:B---3--:R-:W-:Y:S05]  /*c9f0*/  @!P0 NANOSLEEP.SYNCS 0x989680 ;  /* 0x009896800000895d */ /* 0x008fea0003900000 */
[----:B------:R-:W3:Y:S02]  /*ca00*/  @!P0 SYNCS.PHASECHK.TRANS64 P0, [R0+URZ+0x70], R10 ;  /* 0x0000700a000085a7 */ /* 0x000ee400080010ff */
[----:B---3--:R-:W-:Y:S05]  /*ca10*/  @!P0 BRA `(.L_x_214) ;  /* 0xfffffffc00f08947 */ /* 0x008fea000383ffff */
[----:B------:R-:W-:Y:S05]  /*ca20*/  BRA `(.L_x_215) ;  /* 0xffffff8000f47947 */ /* 0x000fea000383ffff */
.L_x_92:
[----:B------:R-:W-:Y:S07]  /*ca30*/  MOV R0, UR21 ;  /* 0x0000001500007c02 */ /* 0x000fee0008000f00 */
.L_x_216:
[----:B-1----:R1:W3:Y:S02]  /*ca40*/  SYNCS.PHASECHK.TRANS64.TRYWAIT P0, [R0+URZ+0x78], R10 ;  /* 0x0000780a000075a7 */ /* 0x0022e400080011ff */
[----:B---3--:R-:W-:Y:S05]  /*ca50*/  @!P0 NANOSLEEP.SYNCS 0x989680 ;  /* 0x009896800000895d */ /* 0x008fea0003900000 */
[----:B------:R-:W3:Y:S02]  /*ca60*/  @!P0 SYNCS.PHASECHK.TRANS64 P0, [R0+URZ+0x78], R10 ;  /* 0x0000780a000085a7 */ /* 0x000ee400080010ff */
[----:B---3--:R-:W-:Y:S05]  /*ca70*/  @!P0 BRA `(.L_x_216) ;  /* 0xfffffffc00f08947 */ /* 0x008fea000383ffff */
[----:B------:R-:W-:Y:S05]  /*ca80*/  BRA `(.L_x_217) ;  /* 0xffffff8400307947 */ /* 0x000fea000383ffff */
.L_x_93:
[----:B------:R-:W-:Y:S07]  /*ca90*/  MOV R0, UR21 ;  /* 0x0000001500007c02 */ /* 0x000fee0008000f00 */
.L_x_218:
[----:B-1----:R1:W3:Y:S02]  /*caa0*/  SYNCS.PHASECHK.TRANS64.TRYWAIT P0, [R0+URZ+0x80], R10 ;  /* 0x0000800a000075a7 */ /* 0x0022e400080011ff */
[----:B---3--:R-:W-:Y:S05]  /*cab0*/  @!P0 NANOSLEEP.SYNCS 0x989680 ;  /* 0x009896800000895d */ /* 0x008fea0003900000 */
[----:B------:R-:W3:Y:S02]  /*cac0*/  @!P0 SYNCS.PHASECHK.TRANS64 P0, [R0+URZ+0x80], R10 ;  /* 0x0000800a000085a7 */ /* 0x000ee400080010ff */
[----:B---3--:R-:W-:Y:S05]  /*cad0*/  @!P0 BRA `(.L_x_218) ;  /* 0xfffffffc00f08947 */ /* 0x008fea000383ffff */
[----:B------:R-:W-:Y:S05]  /*cae0*/  BRA `(.L_x_219) ;  /* 0xffffff8400707947 */ /* 0x000fea000383ffff */
.L_x_94:
[----:B------:R-:W-:Y:S07]  /*caf0*/  MOV R0, UR21 ;  /* 0x0000001500007c02 */ /* 0x000fee0008000f00 */
.L_x_220:
[----:B-1----:R1:W3:Y:S02]  /*cb00*/  SYNCS.PHASECHK.TRANS64.TRYWAIT P0, [R0+URZ+0x88], R10 ;  /* 0x0000880a000075a7 */ /* 0x0022e400080011ff */
[----:B---3--:R-:W-:Y:S05]  /*cb10*/  @!P0 NANOSLEEP.SYNCS 0x989680 ;  /* 0x009896800000895d */ /* 0x008fea0003900000 */
[----:B------:R-:W3:Y:S02]  /*cb20*/  @!P0 SYNCS.PHASECHK.TRANS64 P0, [R0+URZ+0x88], R10 ;  /* 0x0000880a000085a7 */ /* 0x000ee400080010ff */
[----:B---3--:R-:W-:Y:S05]  /*cb30*/  @!P0 BRA `(.L_x_220) ;  /* 0xfffffffc00f08947 */ /* 0x008fea000383ffff */
[----:B------:R-:W-:Y:S05]  /*cb40*/  BRA `(.L_x_221) ;  /* 0xffffff8400b47947 */ /* 0x000fea000383ffff */
.L_x_95:
[----:B------:R-:W-:Y:S07]  /*cb50*/  MOV R0, UR21 ;  /* 0x0000001500007c02 */ /* 0x000fee0008000f00 */
.L_x_222:
[----:B-1----:R1:W3:Y:S02]  /*cb60*/  SYNCS.PHASECHK.TRANS64.TRYWAIT P0, [R0+URZ+0x70], R9 ;  /* 0x00007009000075a7 */ /* 0x0022e400080011ff */
[----:B---3--:R-:W-:Y:S05]  /*cb70*/  @!P0 NANOSLEEP.SYNCS 0x989680 ;  /* 0x009896800000895d */ /* 0x008fea0003900000 */
[----:B------:R-:W3:Y:S02]  /*cb80*/  @!P0 SYNCS.PHASECHK.TRANS64 P0, [R0+URZ+0x70], R9 ;  /* 0x00007009000085a7 */ /* 0x000ee400080010ff */
[----:B---3--:R-:W-:Y:S05]  /*cb90*/  @!P0 BRA `(.L_x_222) ;  /* 0xfffffffc00f08947 */ /* 0x008fea000383ffff */
[----:B------:R-:W-:Y:S05]  /*cba0*/  BRA `(.L_x_223) ;  /* 0xffffff8400fc7947 */ /* 0x000fea000383ffff */
.L_x_96:
[----:B------:R-:W-:Y:S07]  /*cbb0*/  MOV R0, UR21 ;  /* 0x0000001500007c02 */ /* 0x000fee0008000f00 */
.L_x_224:
[----:B-1----:R1:W3:Y:S02]  /*cbc0*/  SYNCS.PHASECHK.TRANS64.TRYWAIT P0, [R0+URZ+0x78], R9 ;  /* 0x00007809000075a7 */ /* 0x0022e400080011ff */
[----:B---3--:R-:W-:Y:S05]  /*cbd0*/  @!P0 NANOSLEEP.SYNCS 0x989680 ;  /* 0x009896800000895d */ /* 0x008fea0003900000 */
[----:B------:R-:W3:Y:S02]  /*cbe0*/  @!P0 SYNCS.PHASECHK.TRANS64 P0, [R0+URZ+0x78], R9 ;  /* 0x00007809000085a7 */ /* 0x000ee400080010ff */
[----:B---3--:R-:W-:Y:S05]  /*cbf0*/  @!P0 BRA `(.L_x_224) ;  /* 0xfffffffc00f08947 */ /* 0x008fea000383ffff */
[----:B------:R-:W-:Y:S05]  /*cc00*/  BRA `(.L_x_225) ;  /* 0xffffff8800447947 */ /* 0x000fea000383ffff */
.L_x_97:
[----:B------:R-:W-:Y:S07]  /*cc10*/  MOV R0, UR21 ;  /* 0x0000001500007c02 */ /* 0x000fee0008000f00 */
.L_x_226:
[----:B-1----:R1:W3:Y:S02]  /*cc20*/  SYNCS.PHASECHK.TRANS64.TRYWAIT P0, [R0+URZ+0x80], R9 ;  /* 0x00008009000075a7 */ /* 0x0022e400080011ff */
[----:B---3--:R-:W-:Y:S05]  /*cc30*/  @!P0 NANOSLEEP.SYNCS 0x989680 ;  /* 0x009896800000895d */ /* 0x008fea0003900000 */
[----:B------:R-:W3:Y:S02]  /*cc40*/  @!P0 SYNCS.PHASECHK.TRANS64 P0, [R0+URZ+0x80], R9 ;  /* 0x00008009000085a7 */ /* 0x000ee400080010ff */
[----:B---3--:R-:W-:Y:S05]  /*cc50*/  @!P0 BRA `(.L_x_226) ;  /* 0xfffffffc00f08947 */ /* 0x008fea000383ffff */
[----:B------:R-:W-:Y:S05]  /*cc60*/  BRA `(.L_x_227) ;  /* 0xffffff88008c7947 */ /* 0x000fea000383ffff */
.L_x_98:
[----:B------:R-:W-:Y:S07]  /*cc70*/  MOV R0, UR21 ;  /* 0x0000001500007c02 */ /* 0x000fee0008000f00 */
.L_x_228:
[----:B-1----:R1:W3:Y:S02]  /*cc80*/  SYNCS.PHASECHK.TRANS64.TRYWAIT P0, [R0+URZ+0x88], R9 ;  /* 0x00008809000075a7 */ /* 0x0022e400080011ff */
[----:B---3--:R-:W-:Y:S05]  /*cc90*/  @!P0 NANOSLEEP.SYNCS 0x989680 ;  /* 0x009896800000895d */ /* 0x008fea0003900000 */
[----:B------:R-:W3:Y:S02]  /*cca0*/  @!P0 SYNCS.PHASECHK.TRANS64 P0, [R0+URZ+0x88], R9 ;  /* 0x00008809000085a7 */ /* 0x000ee400080010ff */
[----:B---3--:R-:W-:Y:S05]  /*ccb0*/  @!P0 BRA `(.L_x_228) ;  /* 0xfffffffc00f08947 */ /* 0x008fea000383ffff */
[----:B------:R-:W-:Y:S05]  /*ccc0*/  BRA `(.L_x_229) ;  /* 0xffffff8800d07947 */ /* 0x000fea000383ffff */
.L_x_100:
[----:B------:R-:W-:-:S07]  /*ccd0*/  MOV R0, UR21 ;  /* 0x0000001500007c02 */ /* 0x000fce0008000f00 */
.L_x_230:
[----:B-1----:R1:W4:Y:S02]  /*cce0*/  SYNCS.PHASECHK.TRANS64.TRYWAIT P0, [R0+URZ+0x70], R10 ;  /* 0x0000700a000075a7 */ /* 0x00232400080011ff */
[----:B----4-:R-:W-:Y:S05]  /*ccf0*/  @!P0 NANOSLEEP.SYNCS 0x989680 ;  /* 0x009896800000895d */ /* 0x010fea0003900000 */
[----:B------:R-:W4:Y:S02]  /*cd00*/  @!P0 SYNCS.PHASECHK.TRANS64 P0, [R0+URZ+0x70], R10 ;  /* 0x0000700a000085a7 */ /* 0x000f2400080010ff */
[----:B----4-:R-:W-:Y:S05]  /*cd10*/  @!P0 BRA `(.L_x_230) ;  /* 0xfffffffc00f08947 */ /* 0x010fea000383ffff */
[----:B------:R-:W-:Y:S05]  /*cd20*/  BRA `(.L_x_231) ;  /* 0xffffff8c00407947 */ /* 0x000fea000383ffff */
.L_x_101:
[----:B-1----:R-:W-:-:S07]  /*cd30*/  MOV R0, UR21 ;  /* 0x0000001500007c02 */ /* 0x002fce0008000f00 */
.L_x_232:
[----:B-1----:R1:W4:Y:S02]  /*cd40*/  SYNCS.PHASECHK.TRANS64.TRYWAIT P0, [R0+URZ+0x78], R10 ;  /* 0x0000780a000075a7 */ /* 0x00232400080011ff */
[----:B----4-:R-:W-:Y:S05]  /*cd50*/  @!P0 NANOSLEEP.SYNCS 0x989680 ;  /* 0x009896800000895d */ /* 0x010fea0003900000 */
[----:B------:R-:W4:Y:S02]  /*cd60*/  @!P0 SYNCS.PHASECHK.TRANS64 P0, [R0+URZ+0x78], R10 ;  /* 0x0000780a000085a7 */ /* 0x000f2400080010ff */
[----:B----4-:R-:W-:Y:S05]  /*cd70*/  @!P0 BRA `(.L_x_232) ;  /* 0xfffffffc00f08947 */ /* 0x010fea000383ffff */
[----:B------:R-:W-:Y:S05]  /*cd80*/  BRA `(.L_x_233) ;  /* 0xffffff8c00307947 */ /* 0x000fea000383ffff */
.L_x_102:
[----:B------:R-:W-:-:S07]  /*cd90*/  MOV R2, UR21 ;  /* 0x0000001500027c02 */ /* 0x000fce0008000f00 */
.L_x_234:
[----:B-1----:R1:W4:Y:S02]  /*cda0*/  SYNCS.PHASECHK.TRANS64.TRYWAIT P0, [R2+URZ+0x80], R10 ;  /* 0x0000800a020075a7 */ /* 0x00232400080011ff */
[----:B----4-:R-:W-:Y:S05]  /*cdb0*/  @!P0 NANOSLEEP.SYNCS 0x989680 ;  /* 0x009896800000895d */ /* 0x010fea0003900000 */
[----:B------:R-:W4:Y:S02]  /*cdc0*/  @!P0 SYNCS.PHASECHK.TRANS64 P0, [R2+URZ+0x80], R10 ;  /* 0x0000800a020085a7 */ /* 0x000f2400080010ff */
[----:B----4-:R-:W-:Y:S05]  /*cdd0*/  @!P0 BRA `(.L_x_234) ;  /* 0xfffffffc00f08947 */ /* 0x010fea000383ffff */
[----:B------:R-:W-:Y:S05]  /*cde0*/  BRA `(.L_x_235) ;  /* 0xffffff8c00247947 */ /* 0x000fea000383ffff */
.L_x_104:
[----:B--2---:R2:W4:Y:S02]  /*cdf0*/  SYNCS.PHASECHK.TRANS64.TRYWAIT P0, [R0+URZ+0xa0], R2 ;  /* 0x0000a002000075a7 */ /* 0x00452400080011ff */
[----:B----4-:R-:W-:Y:S05]  /*ce00*/  @!P0 NANOSLEEP.SYNCS 0x989680 ;  /* 0x009896800000895d */ /* 0x010fea0003900000 */
[----:B------:R-:W4:Y:S02]  /*ce10*/  @!P0 SYNCS.PHASECHK.TRANS64 P0, [R0+URZ+0xa0], R2 ;  /* 0x0000a002000085a7 */ /* 0x000f2400080010ff */
[----:B----4-:R-:W-:Y:S05]  /*ce20*/  @!P0 BRA `(.L_x_104) ;  /* 0xfffffffc00f08947 */ /* 0x010fea000383ffff */
[----:B------:R-:W-:Y:S05]  /*ce30*/  BRA `(.L_x_236) ;  /* 0xffffff8c00f07947 */ /* 0x000fea000383ffff */
.L_x_115:
[----:B-1----:R-:W-:Y:S04]  /*ce40*/  MOV R2, UR43 ;  /* 0x0000002b00027c02 */ /* 0x002fe80008000f00 */
[----:B------:R1:W2:Y:S03]  /*ce50*/  SYNCS.PHASECHK.TRANS64.TRYWAIT P0, [R2+URZ+0x50], R3 ;  /* 0x00005003020075a7 */ /* 0x0002a600080011ff */
[----:B--2---:R-:W-:Y:S05]  /*ce60*/  @!P0 NANOSLEEP.SYNCS 0x989680 ;  /* 0x009896800000895d */ /* 0x004fea0003900000 */
[----:B------:R-:W2:Y:S02]  /*ce70*/  @!P0 SYNCS.PHASECHK.TRANS64 P0, [R2+URZ+0x50], R3 ;  /* 0x00005003020085a7 */ /* 0x000ea400080010ff */
[----:B--2---:R-:W-:Y:S05]  /*ce80*/  @!P0 BRA `(.L_x_115) ;  /* 0xfffffffc00ec8947 */ /* 0x004fea000383ffff */
[----:B------:R-:W-:Y:S05]  /*ce90*/  BRA `(.L_x_114) ;  /* 0xffffff9c00bc7947 */ /* 0x000fea000383ffff */
.L_x_117:
[----:B-1----:R1:W4:Y:S02]  /*cea0*/  SYNCS.PHASECHK.TRANS64.TRYWAIT P1, [R110+URZ+0xc0], R0 ;  /* 0x0000c0006e0075a7 */ /* 0x00232400080211ff */
[----:B----4-:R-:W-:Y:S05]  /*ceb0*/  @!P1 NANOSLEEP.SYNCS 0x989680 ;  /* 0x009896800000995d */ /* 0x010fea0003900000 */
[----:B------:R-:W4:Y:S02]  /*cec0*/  @!P1 SYNCS.PHASECHK.TRANS64 P1, [R110+URZ+0xc0], R0 ;  /* 0x0000c0006e0095a7 */ /* 0x000f2400080210ff */
[----:B----4-:R-:W-:Y:S05]  /*ced0*/  @!P1 BRA `(.L_x_117) ;  /* 0xfffffffc00f09947 */ /* 0x010fea000383ffff */
[----:B------:R-:W-:Y:S05]  /*cee0*/  BRA `(.L_x_116) ;  /* 0xffffff9c00f47947 */ /* 0x000fea000383ffff */
.L_x_126:
[----:B-1----:R1:W3:Y:S02]  /*cef0*/  SYNCS.PHASECHK.TRANS64.TRYWAIT P0, [R2+URZ+0x50], R0 ;  /* 0x00005000020075a7 */ /* 0x0022e400080011ff */
[----:B---3--:R-:W-:Y:S05]  /*cf00*/  @!P0 NANOSLEEP.SYNCS 0x989680 ;  /* 0x009896800000895d */ /* 0x008fea0003900000 */
[----:B------:R-:W3:Y:S02]  /*cf10*/  @!P0 SYNCS.PHASECHK.TRANS64 P0, [R2+URZ+0x50], R0 ;  /* 0x00005000020085a7 */ /* 0x000ee400080010ff */
[----:B---3--:R-:W-:Y:S05]  /*cf20*/  @!P0 BRA `(.L_x_126) ;  /* 0xfffffffc00f08947 */ /* 0x008fea000383ffff */
[----:B------:R-:W-:Y:S05]  /*cf30*/  BRA `(.L_x_125) ;  /* 0xffffffa800207947 */ /* 0x000fea000383ffff */
.L_x_134:
[----:B-1----:R1:W2:Y:S02]  /*cf40*/  SYNCS.PHASECHK.TRANS64.TRYWAIT P0, [R0+URZ+0x50], R6 ;  /* 0x00005006000075a7 */ /* 0x0022a400080011ff */
[----:B--2---:R-:W-:Y:S05]  /*cf50*/  @!P0 NANOSLEEP.SYNCS 0x989680 ;  /* 0x009896800000895d */ /* 0x004fea0003900000 */
[----:B------:R-:W2:Y:S02]  /*cf60*/  @!P0 SYNCS.PHASECHK.TRANS64 P0, [R0+URZ+0x50], R6 ;  /* 0x00005006000085a7 */ /* 0x000ea400080010ff */
[----:B--2---:R-:W-:Y:S05]  /*cf70*/  @!P0 BRA `(.L_x_134) ;  /* 0xfffffffc00f08947 */ /* 0x004fea000383ffff */
[----:B------:R-:W-:Y:S05]  /*cf80*/  BRA `(.L_x_133) ;  /* 0xffffffb000947947 */ /* 0x000fea000383ffff */
.L_x_142:
[----:B-1----:R1:W2:Y:S02]  /*cf90*/  SYNCS.PHASECHK.TRANS64.TRYWAIT P0, [R0+URZ+0x50], R6 ;  /* 0x00005006000075a7 */ /* 0x0022a400080011ff */
[----:B--2---:R-:W-:Y:S05]  /*cfa0*/  @!P0 NANOSLEEP.SYNCS 0x989680 ;  /* 0x009896800000895d */ /* 0x004fea0003900000 */
[----:B------:R-:W2:Y:S02]  /*cfb0*/  @!P0 SYNCS.PHASECHK.TRANS64 P0, [R0+URZ+0x50], R6 ;  /* 0x00005006000085a7 */ /* 0x000ea400080010ff */
[----:B--2---:R-:W-:Y:S05]  /*cfc0*/  @!P0 BRA `(.L_x_142) ;  /* 0xfffffffc00f08947 */ /* 0x004fea000383ffff */
[----:B------:R-:W-:Y:S05]  /*cfd0*/  BRA `(.L_x_141) ;  /* 0xffffffbc000c7947 */ /* 0x000fea000383ffff */
.L_x_150:
[----:B-1----:R1:W2:Y:S02]  /*cfe0*/  SYNCS.PHASECHK.TRANS64.TRYWAIT P0, [R0+URZ+0x50], R6 ;  /* 0x00005006000075a7 */ /* 0x0022a400080011ff */
[----:B--2---:R-:W-:Y:S05]  /*cff0*/  @!P0 NANOSLEEP.SYNCS 0x989680 ;  /* 0x009896800000895d */ /* 0x004fea0003900000 */
[----:B------:R-:W2:Y:S02]  /*d000*/  @!P0 SYNCS.PHASECHK.TRANS64 P0, [R0+URZ+0x50], R6 ;  /* 0x00005006000085a7 */ /* 0x000ea400080010ff */
[----:B--2---:R-:W-:Y:S05]  /*d010*/  @!P0 BRA `(.L_x_150) ;  /* 0xfffffffc00f08947 */ /* 0x004fea000383ffff */
[----:B------:R-:W-:Y:S05]  /*d020*/  BRA `(.L_x_149) ;  /* 0xffffffc400887947 */ /* 0x000fea000383ffff */
.L_x_158:
[----:B-1----:R1:W2:Y:S02]  /*d030*/  SYNCS.PHASECHK.TRANS64.TRYWAIT P0, [R0+URZ+0x50], R6 ;  /* 0x00005006000075a7 */ /* 0x0022a400080011ff */
[----:B--2---:R-:W-:Y:S05]  /*d040*/  @!P0 NANOSLEEP.SYNCS 0x989680 ;  /* 0x009896800000895d */ /* 0x004fea0003900000 */
[----:B------:R-:W2:Y:S02]  /*d050*/  @!P0 SYNCS.PHASECHK.TRANS64 P0, [R0+URZ+0x50], R6 ;  /* 0x00005006000085a7 */ /* 0x000ea400080010ff */
[----:B--2---:R-:W-:Y:S05]  /*d060*/  @!P0 BRA `(.L_x_158) ;  /* 0xfffffffc00f08947 */ /* 0x004fea000383ffff */
[----:B------:R-:W-:Y:S05]  /*d070*/  BRA `(.L_x_157) ;  /* 0xffffffd000187947 */ /* 0x000fea000383ffff */
.L_x_166:
[----:B-1----:R1:W2:Y:S02]  /*d080*/  SYNCS.PHASECHK.TRANS64.TRYWAIT P0, [R0+URZ+0x50], R6 ;  /* 0x00005006000075a7 */ /* 0x0022a400080011ff */
[----:B--2---:R-:W-:Y:S05]  /*d090*/  @!P0 NANOSLEEP.SYNCS 0x989680 ;  /* 0x009896800000895d */ /* 0x004fea0003900000 */
[----:B------:R-:W2:Y:S02]  /*d0a0*/  @!P0 SYNCS.PHASECHK.TRANS64 P0, [R0+URZ+0x50], R6 ;  /* 0x00005006000085a7 */ /* 0x000ea400080010ff */
[----:B--2---:R-:W-:Y:S05]  /*d0b0*/  @!P0 BRA `(.L_x_166) ;  /* 0xfffffffc00f08947 */ /* 0x004fea000383ffff */
[----:B------:R-:W-:Y:S05]  /*d0c0*/  BRA `(.L_x_165) ;  /* 0xffffffd8009c7947 */ /* 0x000fea000383ffff */
.L_x_174:
[----:B--2---:R2:W3:Y:S02]  /*d0d0*/  SYNCS.PHASECHK.TRANS64.TRYWAIT P0, [R0+URZ+0x50], R117 ;  /* 0x00005075000075a7 */ /* 0x0044e400080011ff */
[----:B---3--:R-:W-:Y:S05]  /*d0e0*/  @!P0 NANOSLEEP.SYNCS 0x989680 ;  /* 0x009896800000895d */ /* 0x008fea0003900000 */
[----:B------:R-:W3:Y:S02]  /*d0f0*/  @!P0 SYNCS.PHASECHK.TRANS64 P0, [R0+URZ+0x50], R117 ;  /* 0x00005075000085a7 */ /* 0x000ee400080010ff */
[----:B---3--:R-:W-:Y:S05]  /*d100*/  @!P0 BRA `(.L_x_174) ;  /* 0xfffffffc00f08947 */ /* 0x008fea000383ffff */
[----:B------:R-:W-:Y:S05]  /*d110*/  BRA `(.L_x_173) ;  /* 0xffffffe400207947 */ /* 0x000fea000383ffff */
        .weak           $__internal_0_$__cuda_sm10x_tcgen05_guardrail_trap_col_being_dealloced_not_returned_by_alloc
        .type           $__internal_0_$__cuda_sm10x_tcgen05_guardrail_trap_col_being_dealloced_not_returned_by_alloc,@function
        .size           $__internal_0_$__cuda_sm10x_tcgen05_guardrail_trap_col_being_dealloced_not_returned_by_alloc,($__internal_1_$__cuda_sm10x_tcgen05_guardrail_trap_phase_invalid_during_alloc - $__internal_0_$__cuda_sm10x_tcgen05_guardrail_trap_col_being_dealloced_not_returned_by_alloc)
$__internal_0_$__cuda_sm10x_tcgen05_guardrail_trap_col_being_dealloced_not_returned_by_alloc:
[----:B------:R-:W-:Y:S05]  /*d120*/  BPT.TRAP 0x1 ;  /* 0x000000040000795c */ /* 0x000fea0000300000 */
[----:B------:R-:W-:-:S04]  /*d130*/  HFMA2 R3, -RZ, RZ, 0, 0 ;  /* 0x00000000ff037431 */ /* 0x000fc800000001ff */
[----:B------:R-:W-:Y:S05]  /*d140*/  RET.REL.NODEC R2 `(_ZN7cutlass13device_kernelINS_4gemm6kernel13GemmUniversalIN4cute5tupleIJiiiiEEENS1_10collective13CollectiveMmaINS1_35MainloopSm100TmaUmmaWarpSpecializedILi5ELi2ELi2ENS5_IJNS4_1CILi2EEENSA_ILi4EEENSA_ILi1EEEEEEEENS5_IJNSA_ILi256EEESG_NSA_ILi32EEEEEEfNS5_IJlSD_lEEEfSJ_NS4_8TiledMMAINS4_8MMA_AtomIJNS4_23SM100_MMA_TF32_2x1SM_SSINS_10tfloat32_tESN_fLi256ELi256ELNS4_4UMMA5MajorE0ELSP_0ELNSO_7ScaleInE0ELSQ_0EEEEEENS4_6LayoutINS5_IJSD_SD_SD_EEENS5_IJNSA_ILi0EEESV_SV_EEEEENS5_IJNS4_10UnderscoreESY_SY_EEEEENS4_28SM100_TMA_2SM_LOAD_MULTICASTENS4_14ComposedLayoutINS4_7SwizzleILi3ELi4ELi3EEENS4_18smem_ptr_flag_bitsILi32EEENST_INS5_IJNSA_ILi8EEESH_EEENS5_IJSH_SD_EEEEEEEvNS4_8identityENS4_18SM100_TMA_2SM_LOADES1B_vS1C_EENS_8epilogue10collective18CollectiveEpilogueINS1F_23Sm100TmaWarpSpecializedILi4ELi2ELi32ELb1ELb0EEEJNS5_IJNSA_ILi128EEESG_SH_EEENS5_IJNST_IS1K_SD_EENST_ISH_SD_EEEEEfSJ_fSJ_NS1F_6fusion15FusionCallbacksIS1J_NS1P_17LinearCombinationIffffLNS_15FloatRoundStyleE2EEES1L_S1O_JEEENS4_5SM1004TMEM4LOAD26SM100_TMEM_LOAD_32dp32b32xENS4_13SM90_TMA_LOADES1B_NS4_39AutoVectorizingCopyWithAssumedAlignmentILi128EEENS4_14SM90_TMA_STOREES1B_S21_S21_EEEvvEEEEvNT_6ParamsE) ;  /* 0xffffff2c02ac7950 */ /* 0x000fea0003c3ffff */
        .weak           $__internal_1_$__cuda_sm10x_tcgen05_guardrail_trap_phase_invalid_during_alloc
        .type           $__internal_1_$__cuda_sm10x_tcgen05_guardrail_trap_phase_invalid_during_alloc,@function
        .size           $__internal_1_$__cuda_sm10x_tcgen05_guardrail_trap_phase_invalid_during_alloc,($__internal_2_$__cuda_sm10x_tcgen05_guardrail_trap_unallocated_columns_being_dealloced - $__internal_1_$__cuda_sm10x_tcgen05_guardrail_trap_phase_invalid_during_alloc)
$__internal_1_$__cuda_sm10x_tcgen05_guardrail_trap_phase_invalid_during_alloc:
[----:B------:R-:W-:Y:S05]  /*d150*/  BPT.TRAP 0x1 ;  /* 0x000000040000795c */ /* 0x000fea0000300000 */
[----:B------:R-:W-:-:S04]  /*d160*/  MOV R5, 0x0 ;  /* 0x0000000000057802 */ /* 0x000fc80000000f00 */
[----:B------:R-:W-:Y:S05]  /*d170*/  RET.REL.NODEC R4 `(_ZN7cutlass13device_kernelINS_4gemm6kernel13GemmUniversalIN4cute5tupleIJiiiiEEENS1_10collective13CollectiveMmaINS1_35MainloopSm100TmaUmmaWarpSpecializedILi5ELi2ELi2ENS5_IJNS4_1CILi2EEENSA_ILi4EEENSA_ILi1EEEEEEEENS5_IJNSA_ILi256EEESG_NSA_ILi32EEEEEEfNS5_IJlSD_lEEEfSJ_NS4_8TiledMMAINS4_8MMA_AtomIJNS4_23SM100_MMA_TF32_2x1SM_SSINS_10tfloat32_tESN_fLi256ELi256ELNS4_4UMMA5MajorE0ELSP_0ELNSO_7ScaleInE0ELSQ_0EEEEEENS4_6LayoutINS5_IJSD_SD_SD_EEENS5_IJNSA_ILi0EEESV_SV_EEEEENS5_IJNS4_10UnderscoreESY_SY_EEEEENS4_28SM100_TMA_2SM_LOAD_MULTICASTENS4_14ComposedLayoutINS4_7SwizzleILi3ELi4ELi3EEENS4_18smem_ptr_flag_bitsILi32EEENST_INS5_IJNSA_ILi8EEESH_EEENS5_IJSH_SD_EEEEEEEvNS4_8identityENS4_18SM100_TMA_2SM_LOADES1B_vS1C_EENS_8epilogue10collective18CollectiveEpilogueINS1F_23Sm100TmaWarpSpecializedILi4ELi2ELi32ELb1ELb0EEEJNS5_IJNSA_ILi128EEESG_SH_EEENS5_IJNST_IS1K_SD_EENST_ISH_SD_EEEEEfSJ_fSJ_NS1F_6fusion15FusionCallbacksIS1J_NS1P_17LinearCombinationIffffLNS_15FloatRoundStyleE2EEES1L_S1O_JEEENS4_5SM1004TMEM4LOAD26SM100_TMEM_LOAD_32dp32b32xENS4_13SM90_TMA_LOADES1B_NS4_39AutoVectorizingCopyWithAssumedAlignmentILi128EEENS4_14SM90_TMA_STOREES1B_S21_S21_EEEvvEEEEvNT_6ParamsE) ;  /* 0xffffff2c04a07950 */ /* 0x000fea0003c3ffff */
        .weak           $__internal_2_$__cuda_sm10x_tcgen05_guardrail_trap_unallocated_columns_being_dealloced
        .type           $__internal_2_$__cuda_sm10x_tcgen05_guardrail_trap_unallocated_columns_being_dealloced,@function
        .size           $__internal_2_$__cuda_sm10x_tcgen05_guardrail_trap_unallocated_columns_being_dealloced,(.L_x_238 - $__internal_2_$__cuda_sm10x_tcgen05_guardrail_trap_unallocated_columns_being_dealloced)
$__internal_2_$__cuda_sm10x_tcgen05_guardrail_trap_unallocated_columns_being_dealloced:
[----:B------:R-:W-:Y:S05]  /*d180*/  BPT.TRAP 0x1 ;  /* 0x000000040000795c */ /* 0x000fea0000300000 */
[----:B------:R-:W-:-:S04]  /*d190*/  HFMA2 R3, -RZ, RZ, 0, 0 ;  /* 0x00000000ff037431 */ /* 0x000fc800000001ff */
[----:B------:R-:W-:Y:S05]  /*d1a0*/  RET.REL.NODEC R2 `(_ZN7cutlass13device_kernelINS_4gemm6kernel13GemmUniversalIN4cute5tupleIJiiiiEEENS1_10collective13CollectiveMmaINS1_35MainloopSm100TmaUmmaWarpSpecializedILi5ELi2ELi2ENS5_IJNS4_1CILi2EEENSA_ILi4EEENSA_ILi1EEEEEEEENS5_IJNSA_ILi256EEESG_NSA_ILi32EEEEEEfNS5_IJlSD_lEEEfSJ_NS4_8TiledMMAINS4_8MMA_AtomIJNS4_23SM100_MMA_TF32_2x1SM_SSINS_10tfloat32_tESN_fLi256ELi256ELNS4_4UMMA5MajorE0ELSP_0ELNSO_7ScaleInE0ELSQ_0EEEEEENS4_6LayoutINS5_IJSD_SD_SD_EEENS5_IJNSA_ILi0EEESV_SV_EEEEENS5_IJNS4_10UnderscoreESY_SY_EEEEENS4_28SM100_TMA_2SM_LOAD_MULTICASTENS4_14ComposedLayoutINS4_7SwizzleILi3ELi4ELi3EEENS4_18smem_ptr_flag_bitsILi32EEENST_INS5_IJNSA_ILi8EEESH_EEENS5_IJSH_SD_EEEEEEEvNS4_8identityENS4_18SM100_TMA_2SM_LOADES1B_vS1C_EENS_8epilogue10collective18CollectiveEpilogueINS1F_23Sm100TmaWarpSpecializedILi4ELi2ELi32ELb1ELb0EEEJNS5_IJNSA_ILi128EEESG_SH_EEENS5_IJNST_IS1K_SD_EENST_ISH_SD_EEEEEfSJ_fSJ_NS1F_6fusion15FusionCallbacksIS1J_NS1P_17LinearCombinationIffffLNS_15FloatRoundStyleE2EEES1L_S1O_JEEENS4_5SM1004TMEM4LOAD26SM100_TMEM_LOAD_32dp32b32xENS4_13SM90_TMA_LOADES1B_NS4_39AutoVectorizingCopyWithAssumedAlignmentILi128EEENS4_14SM90_TMA_STOREES1B_S21_S21_EEEvvEEEEvNT_6ParamsE) ;  /* 0xffffff2c02947950 */ /* 0x000fea0003c3ffff */
.L_x_237:
[----:B------:R-:W-:-:S00]  /*d1b0*/  BRA `(.L_x_237) ;  /* 0xfffffffc00fc7947 */ /* 0x000fc0000383ffff */
[----:B------:R-:W-:-:S00]  /*d1c0*/  NOP ;  /* 0x0000000000007918 */ /* 0x000fc00000000000 */
        /* <DEDUP_REMOVED lines=11> */
.L_x_238:


//--------------------- .nv.global.init           --------------------------
	.section	.nv.global.init,"aw",@progbits
.nv.global.init:
	.type		$str$27,@object
	.size		$str$27,($str$28 - $str$27)
$str$27:
        /*0000*/ 	.byte	0x28, 0x61, 0x64, 0x64, 0x72, 0x65, 0x73, 0x73, 0x20, 0x26, 0x20, 0x6d, 0x61, 0x73, 0x6b, 0x29
        /*0010*/ 	.byte	0x20, 0x3d, 0x3d, 0x20, 0x30, 0x00
	.type		$str$28,@object
	.size		$str$28,($str$26 - $str$28)
$str$28:
        /*0016*/ 	.byte	0x2f, 0x74, 0x6d, 0x70, 0x2f, 0x63, 0x75, 0x74, 0x6c, 0x61, 0x73, 0x73, 0x5f, 0x73, 0x77, 0x65
        /*0026*/ 	.byte	0x65, 0x70, 0x5f, 0x73, 0x72, 0x63, 0x2f, 0x69, 0x6e, 0x63, 0x6c, 0x75, 0x64, 0x65, 0x2f, 0x63
        /*0036*/ 	.byte	0x75, 0x74, 0x65, 0x2f, 0x70, 0x6f, 0x69, 0x6e, 0x74, 0x65, 0x72, 0x5f, 0x66, 0x6c, 0x61, 0x67
        /*0046*/ 	.byte	0x67, 0x65, 0x64, 0x2e, 0x68, 0x70, 0x70, 0x00
	.type		$str$26,@object
	.size		$str$26,($str$25 - $str$26)
$str$26:
        /*004e*/ 	.byte	0x2f, 0x74, 0x6d, 0x70, 0x2f, 0x63, 0x75, 0x74, 0x6c, 0x61, 0x73, 0x73, 0x5f, 0x73, 0x77, 0x65
        /*005e*/ 	.byte	0x65, 0x70, 0x5f, 0x73, 0x72, 0x63, 0x2f, 0x69, 0x6e, 0x63, 0x6c, 0x75, 0x64, 0x65, 0x2f, 0x63
        /*006e*/ 	.byte	0x75, 0x74, 0x65, 0x2f, 0x61, 0x74, 0x6f, 0x6d, 0x2f, 0x63, 0x6f, 0x70, 0x79, 0x5f, 0x74, 0x72
        /*007e*/ 	.byte	0x61, 0x69, 0x74, 0x73, 0x5f, 0x73, 0x6d, 0x31, 0x30, 0x30, 0x2e, 0x68, 0x70, 0x70, 0x00
	.type		$str$25,@object
	.size		$str$25,(__unnamed_1 - $str$25)
$str$25:
        /*008d*/ 	.byte	0x28, 0x28, 0x75, 0x69, 0x6e, 0x74, 0x33, 0x32, 0x5f, 0x74, 0x28, 0x74, 0x68, 0x72, 0x65, 0x61
        /*009d*/ 	.byte	0x64, 0x49, 0x64, 0x78, 0x2e, 0x78, 0x29, 0x20, 0x2f, 0x20, 0x33, 0x32, 0x29, 0x20, 0x25, 0x20
        /*00ad*/ 	.byte	0x34, 0x29, 0x20, 0x3d, 0x3d, 0x20, 0x28, 0x28, 0x28, 0x74, 0x6d, 0x65, 0x6d, 0x5f, 0x61, 0x64
        /*00bd*/ 	.byte	0x64, 0x72, 0x20, 0x3e, 0x3e, 0x20, 0x31, 0x36, 0x29, 0x20, 0x2f, 0x20, 0x33, 0x32, 0x29, 0x20
        /*00cd*/ 	.byte	0x25, 0x20, 0x34, 0x29, 0x00
	.type		__unnamed_1,@object
	.size		__unnamed_1,(__unnamed_2 - __unnamed_1)
__unnamed_1:
        /*00d2*/ 	.byte	0x61, 0x75, 0x74, 0x6f, 0x20, 0x63, 0x75, 0x74, 0x65, 0x3a, 0x3a, 0x61, 0x73, 0x5f, 0x70, 0x6f
        /* <DEDUP_REMOVED lines=23> */
        /*0252*/ 	.byte	0x43, 0x3c, 0x34, 0x30, 0x39, 0x36, 0x3e, 0x3e, 0x3e, 0x3e, 0x5d, 0x00
	.type		__unnamed_2,@object
	.size		__unnamed_2,(.L_2 - __unnamed_2)
__unnamed_2:
        /* <DEDUP_REMOVED lines=44> */
.L_2:


//--------------------- .nv.shared._ZN7cutlass13device_kernelINS_4gemm6kernel13GemmUniversalIN4cute5tupleIJiiiiEEENS1_10collective13CollectiveMmaINS1_35MainloopSm100TmaUmmaWarpSpecializedILi5ELi2ELi2ENS5_IJNS4_1CILi2EEENSA_ILi4EEENSA_ILi1EEEEEEEENS5_IJNSA_ILi256EEESG_NSA_ILi32EEEEEEfNS5_IJlSD_lEEEfSJ_NS4_8TiledMMAINS4_8MMA_AtomIJNS4_23SM100_MMA_TF32_2x1SM_SSINS_10tfloat32_tESN_fLi256ELi256ELNS4_4UMMA5MajorE0ELSP_0ELNSO_7ScaleInE0ELSQ_0EEEEEENS4_6LayoutINS5_IJSD_SD_SD_EEENS5_IJNSA_ILi0EEESV_SV_EEEEENS5_IJNS4_10UnderscoreESY_SY_EEEEENS4_28SM100_TMA_2SM_LOAD_MULTICASTENS4_14ComposedLayoutINS4_7SwizzleILi3ELi4ELi3EEENS4_18smem_ptr_flag_bitsILi32EEENST_INS5_IJNSA_ILi8EEESH_EEENS5_IJSH_SD_EEEEEEEvNS4_8identityENS4_18SM100_TMA_2SM_LOADES1B_vS1C_EENS_8epilogue10collective18CollectiveEpilogueINS1F_23Sm100TmaWarpSpecializedILi4ELi2ELi32ELb1ELb0EEEJNS5_IJNSA_ILi128EEESG_SH_EEENS5_IJNST_IS1K_SD_EENST_ISH_SD_EEEEEfSJ_fSJ_NS1F_6fusion15FusionCallbacksIS1J_NS1P_17LinearCombinationIffffLNS_15FloatRoundStyleE2EEES1L_S1O_JEEENS4_5SM1004TMEM4LOAD26SM100_TMEM_LOAD_32dp32b32xENS4_13SM90_TMA_LOADES1B_NS4_39AutoVectorizingCopyWithAssumedAlignmentILi128EEENS4_14SM90_TMA_STOREES1B_S21_S21_EEEvvEEEEvNT_6ParamsE --------------------------
	.section	.nv.shared._ZN7cutlass13device_kernelINS_4gemm6kernel13GemmUniversalIN4cute5tupleIJiiiiEEENS1_10collective13CollectiveMmaINS1_35MainloopSm100TmaUmmaWarpSpecializedILi5ELi2ELi2ENS5_IJNS4_1CILi2EEENSA_ILi4EEENSA_ILi1EEEEEEEENS5_IJNSA_ILi256EEESG_NSA_ILi32EEEEEEfNS5_IJlSD_lEEEfSJ_NS4_8TiledMMAINS4_8MMA_AtomIJNS4_23SM100_MMA_TF32_2x1SM_SSINS_10tfloat32_tESN_fLi256ELi256ELNS4_4UMMA5MajorE0ELSP_0ELNSO_7ScaleInE0ELSQ_0EEEEEENS4_6LayoutINS5_IJSD_SD_SD_EEENS5_IJNSA_ILi0EEESV_SV_EEEEENS5_IJNS4_10UnderscoreESY_SY_EEEEENS4_28SM100_TMA_2SM_LOAD_MULTICASTENS4_14ComposedLayoutINS4_7SwizzleILi3ELi4ELi3EEENS4_18smem_ptr_flag_bitsILi32EEENST_INS5_IJNSA_ILi8EEESH_EEENS5_IJSH_SD_EEEEEEEvNS4_8identityENS4_18SM100_TMA_2SM_LOADES1B_vS1C_EENS_8epilogue10collective18CollectiveEpilogueINS1F_23Sm100TmaWarpSpecializedILi4ELi2ELi32ELb1ELb0EEEJNS5_IJNSA_ILi128EEESG_SH_EEENS5_IJNST_IS1K_SD_EENST_ISH_SD_EEEEEfSJ_fSJ_NS1F_6fusion15FusionCallbacksIS1J_NS1P_17LinearCombinationIffffLNS_15FloatRoundStyleE2EEES1L_S1O_JEEENS4_5SM1004TMEM4LOAD26SM100_TMEM_LOAD_32dp32b32xENS4_13SM90_TMA_LOADES1B_NS4_39AutoVectorizingCopyWithAssumedAlignmentILi128EEENS4_14SM90_TMA_STOREES1B_S21_S21_EEEvvEEEEvNT_6ParamsE,"aw",@nobits
	.sectionflags	@""
	.align	16
	.zero		1024


//--------------------- .nv.shared.reserved.0     --------------------------
	.section	.nv.shared.reserved.0,"aw",@nobits
	.weak		__nv_reservedSMEM_offset_0_alias
	.size		__nv_reservedSMEM_offset_0_alias, 0, 64
	.other		__nv_reservedSMEM_offset_0_alias,@"STO_CUDA_RESERVED_SHARED STV_DEFAULT"
__nv_reservedSMEM_offset_0_alias:
	.zero		0
.nv.shared.reserved.0:
	.zero		64
	.weak		__nv_reservedSMEM_tcgen05_partition
	.type		__nv_reservedSMEM_tcgen05_partition,@object
	.size		__nv_reservedSMEM_tcgen05_partition,(.L_0 - __nv_reservedSMEM_tcgen05_partition)
__nv_reservedSMEM_tcgen05_partition:
	.zero		32
.L_0:


//--------------------- .nv.global                --------------------------
	.section	.nv.global,"aw",@nobits
.nv.global:
	.type		_ZN40_INTERNAL_4728b6aa_4_k_cu_aa7f9160_171434cute1_E,@object
	.size		_ZN40_INTERNAL_4728b6aa_4_k_cu_aa7f9160_171434cute1_E,(_ZN40_INTERNAL_4728b6aa_4_k_cu_aa7f9160_171434cuda3std3__45__cpo6cbeginE - _ZN40_INTERNAL_4728b6aa_4_k_cu_aa7f9160_171434cute1_E)
_ZN40_INTERNAL_4728b6aa_4_k_cu_aa7f9160_171434cute1_E:
	.zero		1
	.type		_ZN40_INTERNAL_4728b6aa_4_k_cu_aa7f9160_171434cuda3std3__45__cpo6cbeginE,@object
	.size		_ZN40_INTERNAL_4728b6aa_4_k_cu_aa7f9160_171434cuda3std3__45__cpo6cbeginE,(_ZN40_INTERNAL_4728b6aa_4_k_cu_aa7f9160_171434cuda3std3__48in_placeE - _ZN40_INTERNAL_4728b6aa_4_k_cu_aa7f9160_171434cuda3std3__45__cpo6cbeginE)
_ZN40_INTERNAL_4728b6aa_4_k_cu_aa7f9160_171434cuda3std3__45__cpo6cbeginE:
	.zero		1
	.type		_ZN40_INTERNAL_4728b6aa_4_k_cu_aa7f9160_171434cuda3std3__48in_placeE,@object
	.size		_ZN40_INTERNAL_4728b6aa_4_k_cu_aa7f9160_171434cuda3std3__48in_placeE,(_ZN40_INTERNAL_4728b6aa_4_k_cu_aa7f9160_171434cuda3std6ranges3__45__cpo9iter_moveE - _ZN40_INTERNAL_4728b6aa_4_k_cu_aa7f9160_171434cuda3std3__48in_placeE)
_ZN40_INTERNAL_4728b6aa_4_k_cu_aa7f9160_171434cuda3std3__48in_placeE:
	.zero		1
	.type		_ZN40_INTERNAL_4728b6aa_4_k_cu_aa7f9160_171434cuda3std6ranges3__45__cpo9iter_moveE,@object
	.size		_ZN40_INTERNAL_4728b6aa_4_k_cu_aa7f9160_171434cuda3std6ranges3__45__cpo9iter_moveE,(_ZN40_INTERNAL_4728b6aa_4_k_cu_aa7f9160_171434cuda3std3__45__cpo5beginE - _ZN40_INTERNAL_4728b6aa_4_k_cu_aa7f9160_171434cuda3std6ranges3__45__cpo9iter_moveE)
_ZN40_INTERNAL_4728b6aa_4_k_cu_aa7f9160_171434cuda3std6ranges3__45__cpo9iter_moveE:
	.zero		1
	.type		_ZN40_INTERNAL_4728b6aa_4_k_cu_aa7f9160_171434cuda3std3__45__cpo5beginE,@object
	.size		_ZN40_INTERNAL_4728b6aa_4_k_cu_aa7f9160_171434cuda3std3__45__cpo5beginE,(_ZN40_INTERNAL_4728b6aa_4_k_cu_aa7f9160_171434cuda3std3__442_GLOBAL__N__4728b6aa_4_k_cu_aa7f9160_171436ignoreE - _ZN40_INTERNAL_4728b6aa_4_k_cu_aa7f9160_171434cuda3std3__45__cpo5beginE)
_ZN40_INTERNAL_4728b6aa_4_k_cu_aa7f9160_171434cuda3std3__45__cpo5beginE:
	.zero		1
	.type		_ZN40_INTERNAL_4728b6aa_4_k_cu_aa7f9160_171434cuda3std3__442_GLOBAL__N__4728b6aa_4_k_cu_aa7f9160_171436ignoreE,@object
	.size		_ZN40_INTERNAL_4728b6aa_4_k_cu_aa7f9160_171434cuda3std3__442_GLOBAL__N__4728b6aa_4_k_cu_aa7f9160_171436ignoreE,(_ZN40_INTERNAL_4728b6aa_4_k_cu_aa7f9160_171434cute7productE - _ZN40_INTERNAL_4728b6aa_4_k_cu_aa7f9160_171434cuda3std3__442_GLOBAL__N__4728b6aa_4_k_cu_aa7f9160_171436ignoreE)
_ZN40_INTERNAL_4728b6aa_4_k_cu_aa7f9160_171434cuda3std3__442_GLOBAL__N__4728b6aa_4_k_cu_aa7f9160_171436ignoreE:
	.zero		1
	.type		_ZN40_INTERNAL_4728b6aa_4_k_cu_aa7f9160_171434cute7productE,@object
	.size		_ZN40_INTERNAL_4728b6aa_4_k_cu_aa7f9160_171434cute7productE,(_ZN40_INTERNAL_4728b6aa_4_k_cu_aa7f9160_171434cuda3std3__45__cpo3endE - _ZN40_INTERNAL_4728b6aa_4_k_cu_aa7f9160_171434cute7productE)
_ZN40_INTERNAL_4728b6aa_4_k_cu_aa7f9160_171434cute7productE:
	.zero		1
	.type		_ZN40_INTERNAL_4728b6aa_4_k_cu_aa7f9160_171434cuda3std3__45__cpo3endE,@object
	.size		_ZN40_INTERNAL_4728b6aa_4_k_cu_aa7f9160_171434cuda3std3__45__cpo3endE,(_ZN40_INTERNAL_4728b6aa_4_k_cu_aa7f9160_171434cuda3std3__419piecewise_constructE - _ZN40_INTERNAL_4728b6aa_4_k_cu_aa7f9160_171434cuda3std3__45__cpo3endE)
_ZN40_INTERNAL_4728b6aa_4_k_cu_aa7f9160_171434cuda3std3__45__cpo3endE:
	.zero		1
	.type		_ZN40_INTERNAL_4728b6aa_4_k_cu_aa7f9160_171434cuda3std3__419piecewise_constructE,@object
	.size		_ZN40_INTERNAL_4728b6aa_4_k_cu_aa7f9160_171434cuda3std3__419piecewise_constructE,(_ZN40_INTERNAL_4728b6aa_4_k_cu_aa7f9160_171434cuda3std3__45__cpo4cendE - _ZN40_INTERNAL_4728b6aa_4_k_cu_aa7f9160_171434cuda3std3__419piecewise_constructE)
_ZN40_INTERNAL_4728b6aa_4_k_cu_aa7f9160_171434cuda3std3__419piecewise_constructE:
	.zero		1
	.type		_ZN40_INTERNAL_4728b6aa_4_k_cu_aa7f9160_171434cuda3std3__45__cpo4cendE,@object
	.size		_ZN40_INTERNAL_4728b6aa_4_k_cu_aa7f9160_171434cuda3std3__45__cpo4cendE,(_ZN40_INTERNAL_4728b6aa_4_k_cu_aa7f9160_171434cuda3std6ranges3__45__cpo4swapE - _ZN40_INTERNAL_4728b6aa_4_k_cu_aa7f9160_171434cuda3std3__45__cpo4cendE)
_ZN40_INTERNAL_4728b6aa_4_k_cu_aa7f9160_171434cuda3std3__45__cpo4cendE:
	.zero		1
	.type		_ZN40_INTERNAL_4728b6aa_4_k_cu_aa7f9160_171434cuda3std6ranges3__45__cpo4swapE,@object
	.size		_ZN40_INTERNAL_4728b6aa_4_k_cu_aa7f9160_171434cuda3std6ranges3__45__cpo4swapE,(.L_10 - _ZN40_INTERNAL_4728b6aa_4_k_cu_aa7f9160_171434cuda3std6ranges3__45__cpo4swapE)
_ZN40_INTERNAL_4728b6aa_4_k_cu_aa7f9160_171434cuda3std6ranges3__45__cpo4swapE:
	.zero		1
.L_10:


//--------------------- .nv.constant0._ZN7cutlass13device_kernelINS_4gemm6kernel13GemmUniversalIN4cute5tupleIJiiiiEEENS1_10collective13CollectiveMmaINS1_35MainloopSm100TmaUmmaWarpSpecializedILi5ELi2ELi2ENS5_IJNS4_1CILi2EEENSA_ILi4EEENSA_ILi1EEEEEEEENS5_IJNSA_ILi256EEESG_NSA_ILi32EEEEEEfNS5_IJlSD_lEEEfSJ_NS4_8TiledMMAINS4_8MMA_AtomIJNS4_23SM100_MMA_TF32_2x1SM_SSINS_10tfloat32_tESN_fLi256ELi256ELNS4_4UMMA5MajorE0ELSP_0ELNSO_7ScaleInE0ELSQ_0EEEEEENS4_6LayoutINS5_IJSD_SD_SD_EEENS5_IJNSA_ILi0EEESV_SV_EEEEENS5_IJNS4_10UnderscoreESY_SY_EEEEENS4_28SM100_TMA_2SM_LOAD_MULTICASTENS4_14ComposedLayoutINS4_7SwizzleILi3ELi4ELi3EEENS4_18smem_ptr_flag_bitsILi32EEENST_INS5_IJNSA_ILi8EEESH_EEENS5_IJSH_SD_EEEEEEEvNS4_8identityENS4_18SM100_TMA_2SM_LOADES1B_vS1C_EENS_8epilogue10collective18CollectiveEpilogueINS1F_23Sm100TmaWarpSpecializedILi4ELi2ELi32ELb1ELb0EEEJNS5_IJNSA_ILi128EEESG_SH_EEENS5_IJNST_IS1K_SD_EENST_ISH_SD_EEEEEfSJ_fSJ_NS1F_6fusion15FusionCallbacksIS1J_NS1P_17LinearCombinationIffffLNS_15FloatRoundStyleE2EEES1L_S1O_JEEENS4_5SM1004TMEM4LOAD26SM100_TMEM_LOAD_32dp32b32xENS4_13SM90_TMA_LOADES1B_NS4_39AutoVectorizingCopyWithAssumedAlignmentILi128EEENS4_14SM90_TMA_STOREES1B_S21_S21_EEEvvEEEEvNT_6ParamsE --------------------------
	.section	.nv.constant0._ZN7cutlass13device_kernelINS_4gemm6kernel13GemmUniversalIN4cute5tupleIJiiiiEEENS1_10collective13CollectiveMmaINS1_35MainloopSm100TmaUmmaWarpSpecializedILi5ELi2ELi2ENS5_IJNS4_1CILi2EEENSA_ILi4EEENSA_ILi1EEEEEEEENS5_IJNSA_ILi256EEESG_NSA_ILi32EEEEEEfNS5_IJlSD_lEEEfSJ_NS4_8TiledMMAINS4_8MMA_AtomIJNS4_23SM100_MMA_TF32_2x1SM_SSINS_10tfloat32_tESN_fLi256ELi256ELNS4_4UMMA5MajorE0ELSP_0ELNSO_7ScaleInE0ELSQ_0EEEEEENS4_6LayoutINS5_IJSD_SD_SD_EEENS5_IJNSA_ILi0EEESV_SV_EEEEENS5_IJNS4_10UnderscoreESY_SY_EEEEENS4_28SM100_TMA_2SM_LOAD_MULTICASTENS4_14ComposedLayoutINS4_7SwizzleILi3ELi4ELi3EEENS4_18smem_ptr_flag_bitsILi32EEENST_INS5_IJNSA_ILi8EEESH_EEENS5_IJSH_SD_EEEEEEEvNS4_8identityENS4_18SM100_TMA_2SM_LOADES1B_vS1C_EENS_8epilogue10collective18CollectiveEpilogueINS1F_23Sm100TmaWarpSpecializedILi4ELi2ELi32ELb1ELb0EEEJNS5_IJNSA_ILi128EEESG_SH_EEENS5_IJNST_IS1K_SD_EENST_ISH_SD_EEEEEfSJ_fSJ_NS1F_6fusion15FusionCallbacksIS1J_NS1P_17LinearCombinationIffffLNS_15FloatRoundStyleE2EEES1L_S1O_JEEENS4_5SM1004TMEM4LOAD26SM100_TMEM_LOAD_32dp32b32xENS4_13SM90_TMA_LOADES1B_NS4_39AutoVectorizingCopyWithAssumedAlignmentILi128EEENS4_14SM90_TMA_STOREES1B_S21_S21_EEEvvEEEEvNT_6ParamsE,"a",@progbits
	.sectionflags	@""
	.align	4
.nv.constant0._ZN7cutlass13device_kernelINS_4gemm6kernel13GemmUniversalIN4cute5tupleIJiiiiEEENS1_10collective13CollectiveMmaINS1_35MainloopSm100TmaUmmaWarpSpecializedILi5ELi2ELi2ENS5_IJNS4_1CILi2EEENSA_ILi4EEENSA_ILi1EEEEEEEENS5_IJNSA_ILi256EEESG_NSA_ILi32EEEEEEfNS5_IJlSD_lEEEfSJ_NS4_8TiledMMAINS4_8MMA_AtomIJNS4_23SM100_MMA_TF32_2x1SM_SSINS_10tfloat32_tESN_fLi256ELi256ELNS4_4UMMA5MajorE0ELSP_0ELNSO_7ScaleInE0ELSQ_0EEEEEENS4_6LayoutINS5_IJSD_SD_SD_EEENS5_IJNSA_ILi0EEESV_SV_EEEEENS5_IJNS4_10UnderscoreESY_SY_EEEEENS4_28SM100_TMA_2SM_LOAD_MULTICASTENS4_14ComposedLayoutINS4_7SwizzleILi3ELi4ELi3EEENS4_18smem_ptr_flag_bitsILi32EEENST_INS5_IJNSA_ILi8EEESH_EEENS5_IJSH_SD_EEEEEEEvNS4_8identityENS4_18SM100_TMA_2SM_LOADES1B_vS1C_EENS_8epilogue10collective18CollectiveEpilogueINS1F_23Sm100TmaWarpSpecializedILi4ELi2ELi32ELb1ELb0EEEJNS5_IJNSA_ILi128EEESG_SH_EEENS5_IJNST_IS1K_SD_EENST_ISH_SD_EEEEEfSJ_fSJ_NS1F_6fusion15FusionCallbacksIS1J_NS1P_17LinearCombinationIffffLNS_15FloatRoundStyleE2EEES1L_S1O_JEEENS4_5SM1004TMEM4LOAD26SM100_TMEM_LOAD_32dp32b32xENS4_13SM90_TMA_LOADES1B_NS4_39AutoVectorizingCopyWithAssumedAlignmentILi128EEENS4_14SM90_TMA_STOREES1B_S21_S21_EEEvvEEEEvNT_6ParamsE:
	.zero		2944


//--------------------- SYMBOLS --------------------------

	.type		.nv.reservedSmem.offset0,@object
	.size		.nv.reservedSmem.offset0,0x4
	.type		.nv.reservedSmem.cap,@object
	.size		.nv.reservedSmem.cap,0x4
	.type		__assertfail,@function
